def attn_fwd(
    Q,
    K,
    V,
    Out,
    Lse,
    sm_scale,
    stride_qz,
    stride_qh,
    stride_qm,
    stride_qk,
    stride_kz,
    stride_kh,
    stride_kn,
    stride_kk,
    stride_vz,
    stride_vh,
    stride_vn,
    stride_vk,
    stride_oz,
    stride_oh,
    stride_om,
    stride_ok,
    seqlen_q,
    seqlen_k,
    BLOCK_M: tl.constexpr,
    BLOCK_N: tl.constexpr,
    HEAD_DIM: tl.constexpr,
    CAUSAL: tl.constexpr,
):
    start_m = tl.program_id(0)
    off_hz = tl.program_id(1)
    q_off = off_hz * stride_qh
    k_off = off_hz * stride_kh
    v_off = off_hz * stride_vh
    offs_m = start_m * BLOCK_M + tl.arange(0, BLOCK_M)
    offs_d = tl.arange(0, HEAD_DIM)
    offs_n = tl.arange(0, BLOCK_N)
    q_ptrs = Q + q_off + offs_m[:, None] * stride_qm + offs_d[None, :] * stride_qk
    k_ptrs = K + k_off + offs_d[:, None] * stride_kk + offs_n[None, :] * stride_kn
    v_ptrs = V + v_off + offs_n[:, None] * stride_vn + offs_d[None, :] * stride_vk
    m_i = tl.full([BLOCK_M], float("-inf"), dtype=tl.float32)
    l_i = tl.zeros([BLOCK_M], dtype=tl.float32) + 1.0
    acc = tl.zeros([BLOCK_M, HEAD_DIM], dtype=tl.float32)
    q = tl.load(q_ptrs)
    acc, l_i, m_i = _attn_fwd_inner(
        acc,
        l_i,
        m_i,
        q,
        k_ptrs,
        v_ptrs,
        sm_scale,
        stride_kn,
        stride_vn,
        start_m,
        seqlen_k,
        BLOCK_M,
        BLOCK_N,
        HEAD_DIM,
        CAUSAL,
    )
    acc = acc / l_i[:, None]
    lse = m_i + tl.math.log2(l_i) / 1.4426950408889634
    o_ptrs = (
        Out
        + off_hz * stride_oh
        + offs_m[:, None] * stride_om
        + offs_d[None, :] * stride_ok
    )
    tl.store(o_ptrs, acc.to(Out.dtype.element_ty))
    tl.store(Lse + off_hz * seqlen_q + offs_m, lse)

# config = {"BLOCK_M": 64, "BLOCK_N": 128, "HEAD_DIM": 16, "arch": "sm_90", "causal": false, "dtype": "fp16", "num_stages": 3, "num_warps": 4}
# arch = sm_90


// ===== COMPILED SASS (sm_90a) =====

	.target	sm_90a

	.elftype	@"ET_EXEC"


//--------------------- .note.nv.tkinfo           --------------------------
	.section	.note.nv.tkinfo,"",@"SHT_NOTE"
	.sectionflags	@"SHF_NOTE_NV_TKINFO"
	.tkinfo
        /*0018*/ 	.word	0x00000002
        /*0030*/ 	.string	""
        /*0030*/ 	.string	"ptxas"
        /*0030*/ 	.string	"Cuda compilation tools, release 13.0, V13.0.88"
        /*0030*/ 	.string	"Build cuda_13.0.r13.0/compiler.36424714_0"
        /*0030*/ 	.string	"-v  -suppress-debug-info  -lineinfo  -arch sm_90a "



//--------------------- .note.nv.cuinfo           --------------------------
	.section	.note.nv.cuinfo,"",@"SHT_NOTE"
	.sectionflags	@"SHF_NOTE_NV_CUINFO"
        /*0018*/ 	.short	0x0002
        /*001a*/ 	.short	0x005a
        /*001c*/ 	.short	0x0082
	.zero		2


//--------------------- .nv.info                  --------------------------
	.section	.nv.info,"",@"SHT_CUDA_INFO"
	.align	4


	//----- nvinfo : EIATTR_REGCOUNT
	.align		4
        /*0000*/ 	.byte	0x04, 0x2f
        /*0002*/ 	.short	(.L_2 - .L_1)
	.align		4
.L_1:
        /*0004*/ 	.word	index@(attn_fwd)
        /*0008*/ 	.word	0x000000cc


	//----- nvinfo : EIATTR_FRAME_SIZE
	.align		4
.L_2:
        /*000c*/ 	.byte	0x04, 0x11
        /*000e*/ 	.short	(.L_4 - .L_3)
	.align		4
.L_3:
        /*0010*/ 	.word	index@(attn_fwd)
        /*0014*/ 	.word	0x00000000


	//----- nvinfo : EIATTR_MIN_STACK_SIZE
	.align		4
.L_4:
        /*0018*/ 	.byte	0x04, 0x12
        /*001a*/ 	.short	(.L_6 - .L_5)
	.align		4
.L_5:
        /*001c*/ 	.word	index@(attn_fwd)
        /*0020*/ 	.word	0x00000000
.L_6:


//--------------------- .nv.compat                --------------------------
	.section	.nv.compat,"",@"SHT_CUDA_COMPAT_INFO"
	.align	4
        /*0000*/ 	.byte	0x02, 0x09, 0x01, 0x00, 0x02, 0x02, 0x04, 0x00, 0x02, 0x05, 0x05, 0x00, 0x03, 0x07, 0x01, 0x01
        /*0010*/ 	.byte	0x02, 0x03, 0x00, 0x00, 0x02, 0x06, 0x01, 0x00, 0x04, 0x0b, 0x08, 0x00, 0x00, 0x00, 0x00, 0x00
        /*0020*/ 	.byte	0x00, 0x00, 0x00, 0x00


//--------------------- .nv.info.attn_fwd         --------------------------
	.section	.nv.info.attn_fwd,"",@"SHT_CUDA_INFO"
	.sectionflags	@""
	.align	4


	//----- nvinfo : EIATTR_CUDA_API_VERSION
	.align		4
        /*0000*/ 	.byte	0x04, 0x37
        /*0002*/ 	.short	(.L_8 - .L_7)
.L_7:
        /*0004*/ 	.word	0x00000082


	//----- nvinfo : EIATTR_KPARAM_INFO
	.align		4
.L_8:
        /*0008*/ 	.byte	0x04, 0x17
        /*000a*/ 	.short	(.L_10 - .L_9)
.L_9:
        /*000c*/ 	.word	0x00000000
        /*0010*/ 	.short	0x0019
        /*0012*/ 	.short	0x0080
        /*0014*/ 	.byte	0x00, 0xf4, 0x21, 0x00


	//----- nvinfo : EIATTR_KPARAM_INFO
	.align		4
.L_10:
        /*0018*/ 	.byte	0x04, 0x17
        /*001a*/ 	.short	(.L_12 - .L_11)
.L_11:
        /*001c*/ 	.word	0x00000000
        /*0020*/ 	.short	0x0018
        /*0022*/ 	.short	0x0078
        /*0024*/ 	.byte	0x00, 0xf4, 0x21, 0x00


	//----- nvinfo : EIATTR_KPARAM_INFO
	.align		4
.L_12:
        /*0028*/ 	.byte	0x04, 0x17
        /*002a*/ 	.short	(.L_14 - .L_13)
.L_13:
        /*002c*/ 	.word	0x00000000
        /*0030*/ 	.short	0x0017
        /*0032*/ 	.short	0x0070
        /*0034*/ 	.byte	0x00, 0xf0, 0x11, 0x00


	//----- nvinfo : EIATTR_KPARAM_INFO
	.align		4
.L_14:
        /*0038*/ 	.byte	0x04, 0x17
        /*003a*/ 	.short	(.L_16 - .L_15)
.L_15:
        /*003c*/ 	.word	0x00000000
        /*0040*/ 	.short	0x0016
        /*0042*/ 	.short	0x006c
        /*0044*/ 	.byte	0x00, 0xf0, 0x11, 0x00


	//----- nvinfo : EIATTR_KPARAM_INFO
	.align		4
.L_16:
        /*0048*/ 	.byte	0x04, 0x17
        /*004a*/ 	.short	(.L_18 - .L_17)
.L_17:
        /*004c*/ 	.word	0x00000000
        /*0050*/ 	.short	0x0015
        /*0052*/ 	.short	0x0068
        /*0054*/ 	.byte	0x00, 0xf0, 0x11, 0x00


	//----- nvinfo : EIATTR_KPARAM_INFO
	.align		4
.L_18:
        /*0058*/ 	.byte	0x04, 0x17
        /*005a*/ 	.short	(.L_20 - .L_19)
.L_19:
        /*005c*/ 	.word	0x00000000
        /*0060*/ 	.short	0x0014
        /*0062*/ 	.short	0x0064
        /*0064*/ 	.byte	0x00, 0xf0, 0x11, 0x00


	//----- nvinfo : EIATTR_KPARAM_INFO
	.align		4
.L_20:
        /*0068*/ 	.byte	0x04, 0x17
        /*006a*/ 	.short	(.L_22 - .L_21)
.L_21:
        /*006c*/ 	.word	0x00000000
        /*0070*/ 	.short	0x0013
        /*0072*/ 	.short	0x0060
        /*0074*/ 	.byte	0x00, 0xf0, 0x11, 0x00


	//----- nvinfo : EIATTR_KPARAM_INFO
	.align		4
.L_22:
        /*0078*/ 	.byte	0x04, 0x17
        /*007a*/ 	.short	(.L_24 - .L_23)
.L_23:
        /*007c*/ 	.word	0x00000000
        /*0080*/ 	.short	0x0012
        /*0082*/ 	.short	0x005c
        /*0084*/ 	.byte	0x00, 0xf0, 0x11, 0x00


	//----- nvinfo : EIATTR_KPARAM_INFO
	.align		4
.L_24:
        /*0088*/ 	.byte	0x04, 0x17
        /*008a*/ 	.short	(.L_26 - .L_25)
.L_25:
        /*008c*/ 	.word	0x00000000
        /*0090*/ 	.short	0x0011
        /*0092*/ 	.short	0x0058
        /*0094*/ 	.byte	0x00, 0xf0, 0x11, 0x00


	//----- nvinfo : EIATTR_KPARAM_INFO
	.align		4
.L_26:
        /*0098*/ 	.byte	0x04, 0x17
        /*009a*/ 	.short	(.L_28 - .L_27)
.L_27:
        /*009c*/ 	.word	0x00000000
        /*00a0*/ 	.short	0x0010
        /*00a2*/ 	.short	0x0054
        /*00a4*/ 	.byte	0x00, 0xf0, 0x11, 0x00


	//----- nvinfo : EIATTR_KPARAM_INFO
	.align		4
.L_28:
        /*00a8*/ 	.byte	0x04, 0x17
        /*00aa*/ 	.short	(.L_30 - .L_29)
.L_29:
        /*00ac*/ 	.word	0x00000000
        /*00b0*/ 	.short	0x000f
        /*00b2*/ 	.short	0x0050
        /*00b4*/ 	.byte	0x00, 0xf0, 0x11, 0x00


	//----- nvinfo : EIATTR_KPARAM_INFO
	.align		4
.L_30:
        /*00b8*/ 	.byte	0x04, 0x17
        /*00ba*/ 	.short	(.L_32 - .L_31)
.L_31:
        /*00bc*/ 	.word	0x00000000
        /*00c0*/ 	.short	0x000e
        /*00c2*/ 	.short	0x004c
        /*00c4*/ 	.byte	0x00, 0xf0, 0x11, 0x00


	//----- nvinfo : EIATTR_KPARAM_INFO
	.align		4
.L_32:
        /*00c8*/ 	.byte	0x04, 0x17
        /*00ca*/ 	.short	(.L_34 - .L_33)
.L_33:
        /*00cc*/ 	.word	0x00000000
        /*00d0*/ 	.short	0x000d
        /*00d2*/ 	.short	0x0048
        /*00d4*/ 	.byte	0x00, 0xf0, 0x11, 0x00


	//----- nvinfo : EIATTR_KPARAM_INFO
	.align		4
.L_34:
        /*00d8*/ 	.byte	0x04, 0x17
        /*00da*/ 	.short	(.L_36 - .L_35)
.L_35:
        /*00dc*/ 	.word	0x00000000
        /*00e0*/ 	.short	0x000c
        /*00e2*/ 	.short	0x0044
        /*00e4*/ 	.byte	0x00, 0xf0, 0x11, 0x00


	//----- nvinfo : EIATTR_KPARAM_INFO
	.align		4
.L_36:
        /*00e8*/ 	.byte	0x04, 0x17
        /*00ea*/ 	.short	(.L_38 - .L_37)
.L_37:
        /*00ec*/ 	.word	0x00000000
        /*00f0*/ 	.short	0x000b
        /*00f2*/ 	.short	0x0040
        /*00f4*/ 	.byte	0x00, 0xf0, 0x11, 0x00


	//----- nvinfo : EIATTR_KPARAM_INFO
	.align		4
.L_38:
        /*00f8*/ 	.byte	0x04, 0x17
        /*00fa*/ 	.short	(.L_40 - .L_39)
.L_39:
        /*00fc*/ 	.word	0x00000000
        /*0100*/ 	.short	0x000a
        /*0102*/ 	.short	0x003c
        /*0104*/ 	.byte	0x00, 0xf0, 0x11, 0x00


	//----- nvinfo : EIATTR_KPARAM_INFO
	.align		4
.L_40:
        /*0108*/ 	.byte	0x04, 0x17
        /*010a*/ 	.short	(.L_42 - .L_41)
.L_41:
        /*010c*/ 	.word	0x00000000
        /*0110*/ 	.short	0x0009
        /*0112*/ 	.short	0x0038
        /*0114*/ 	.byte	0x00, 0xf0, 0x11, 0x00


	//----- nvinfo : EIATTR_KPARAM_INFO
	.align		4
.L_42:
        /*0118*/ 	.byte	0x04, 0x17
        /*011a*/ 	.short	(.L_44 - .L_43)
.L_43:
        /*011c*/ 	.word	0x00000000
        /*0120*/ 	.short	0x0008
        /*0122*/ 	.short	0x0034
        /*0124*/ 	.byte	0x00, 0xf0, 0x11, 0x00


	//----- nvinfo : EIATTR_KPARAM_INFO
	.align		4
.L_44:
        /*0128*/ 	.byte	0x04, 0x17
        /*012a*/ 	.short	(.L_46 - .L_45)
.L_45:
        /*012c*/ 	.word	0x00000000
        /*0130*/ 	.short	0x0007
        /*0132*/ 	.short	0x0030
        /*0134*/ 	.byte	0x00, 0xf0, 0x11, 0x00


	//----- nvinfo : EIATTR_KPARAM_INFO
	.align		4
.L_46:
        /*0138*/ 	.byte	0x04, 0x17
        /*013a*/ 	.short	(.L_48 - .L_47)
.L_47:
        /*013c*/ 	.word	0x00000000
        /*0140*/ 	.short	0x0006
        /*0142*/ 	.short	0x002c
        /*0144*/ 	.byte	0x00, 0xf0, 0x11, 0x00


	//----- nvinfo : EIATTR_KPARAM_INFO
	.align		4
.L_48:
        /*0148*/ 	.byte	0x04, 0x17
        /*014a*/ 	.short	(.L_50 - .L_49)
.L_49:
        /*014c*/ 	.word	0x00000000
        /*0150*/ 	.short	0x0005
        /*0152*/ 	.short	0x0028
        /*0154*/ 	.byte	0x00, 0xf0, 0x11, 0x00


	//----- nvinfo : EIATTR_KPARAM_INFO
	.align		4
.L_50:
        /*0158*/ 	.byte	0x04, 0x17
        /*015a*/ 	.short	(.L_52 - .L_51)
.L_51:
        /*015c*/ 	.word	0x00000000
        /*0160*/ 	.short	0x0004
        /*0162*/ 	.short	0x0020
        /*0164*/ 	.byte	0x00, 0xf4, 0x21, 0x00


	//----- nvinfo : EIATTR_KPARAM_INFO
	.align		4
.L_52:
        /*0168*/ 	.byte	0x04, 0x17
        /*016a*/ 	.short	(.L_54 - .L_53)
.L_53:
        /*016c*/ 	.word	0x00000000
        /*0170*/ 	.short	0x0003
        /*0172*/ 	.short	0x0018
        /*0174*/ 	.byte	0x00, 0xf4, 0x21, 0x00


	//----- nvinfo : EIATTR_KPARAM_INFO
	.align		4
.L_54:
        /*0178*/ 	.byte	0x04, 0x17
        /*017a*/ 	.short	(.L_56 - .L_55)
.L_55:
        /*017c*/ 	.word	0x00000000
        /*0180*/ 	.short	0x0002
        /*0182*/ 	.short	0x0010
        /*0184*/ 	.byte	0x00, 0xf4, 0x21, 0x00


	//----- nvinfo : EIATTR_KPARAM_INFO
	.align		4
.L_56:
        /*0188*/ 	.byte	0x04, 0x17
        /*018a*/ 	.short	(.L_58 - .L_57)
.L_57:
        /*018c*/ 	.word	0x00000000
        /*0190*/ 	.short	0x0001
        /*0192*/ 	.short	0x0008
        /*0194*/ 	.byte	0x00, 0xf4, 0x21, 0x00


	//----- nvinfo : EIATTR_KPARAM_INFO
	.align		4
.L_58:
        /*0198*/ 	.byte	0x04, 0x17
        /*019a*/ 	.short	(.L_60 - .L_59)
.L_59:
        /*019c*/ 	.word	0x00000000
        /*01a0*/ 	.short	0x0000
        /*01a2*/ 	.short	0x0000
        /*01a4*/ 	.byte	0x00, 0xf4, 0x21, 0x00


	//----- nvinfo : EIATTR_SPARSE_MMA_MASK
	.align		4
.L_60:
        /*01a8*/ 	.byte	0x03, 0x50
        /*01aa*/ 	.short	0x0000


	//----- nvinfo : EIATTR_MAXREG_COUNT
	.align		4
        /*01ac*/ 	.byte	0x03, 0x1b
        /*01ae*/ 	.short	0x00ff


	//----- nvinfo : EIATTR_NUM_BARRIERS
	.align		4
        /*01b0*/ 	.byte	0x02, 0x4c
        /*01b2*/ 	.byte	0x01
	.zero		1


	//----- nvinfo : EIATTR_MERCURY_ISA_VERSION
	.align		4
        /*01b4*/ 	.byte	0x03, 0x5f
        /*01b6*/ 	.short	0x0101


	//----- nvinfo : EIATTR_COOP_GROUP_MASK_REGIDS
	.align		4
        /*01b8*/ 	.byte	0x04, 0x29
        /*01ba*/ 	.short	(.L_62 - .L_61)


	//   ....[0]....
.L_61:
        /*01bc*/ 	.word	0xffffffff


	//   ....[1]....
        /*01c0*/ 	.word	0xffffffff


	//   ....[2]....
        /*01c4*/ 	.word	0xffffffff


	//   ....[3]....
        /*01c8*/ 	.word	0xffffffff


	//   ....[4]....
        /*01cc*/ 	.word	0xffffffff


	//   ....[5]....
        /*01d0*/ 	.word	0xffffffff


	//   ....[6]....
        /*01d4*/ 	.word	0xffffffff


	//   ....[7]....
        /*01d8*/ 	.word	0xffffffff


	//----- nvinfo : EIATTR_COOP_GROUP_INSTR_OFFSETS
	.align		4
.L_62:
        /*01dc*/ 	.byte	0x04, 0x28
        /*01de*/ 	.short	(.L_64 - .L_63)


	//   ....[0]....
.L_63:
        /*01e0*/ 	.word	0x000016b0


	//   ....[1]....
        /*01e4*/ 	.word	0x000016f0


	//   ....[2]....
        /*01e8*/ 	.word	0x00001f00


	//   ....[3]....
        /*01ec*/ 	.word	0x00002050


	//   ....[4]....
        /*01f0*/ 	.word	0x000031d0


	//   ....[5]....
        /*01f4*/ 	.word	0x000031e0


	//   ....[6]....
        /*01f8*/ 	.word	0x00003220


	//   ....[7]....
        /*01fc*/ 	.word	0x00003230


	//----- nvinfo : EIATTR_EXIT_INSTR_OFFSETS
	.align		4
.L_64:
        /*0200*/ 	.byte	0x04, 0x1c
        /*0202*/ 	.short	(.L_66 - .L_65)


	//   ....[0]....
.L_65:
        /*0204*/ 	.word	0x00003eb0


	//   ....[1]....
        /*0208*/ 	.word	0x00003ee0


	//----- nvinfo : EIATTR_REQNTID
	.align		4
.L_66:
        /*020c*/ 	.byte	0x04, 0x10
        /*020e*/ 	.short	(.L_68 - .L_67)
.L_67:
        /*0210*/ 	.word	0x00000080
        /*0214*/ 	.word	0x00000001
        /*0218*/ 	.word	0x00000001


	//----- nvinfo : EIATTR_CBANK_PARAM_SIZE
	.align		4
.L_68:
        /*021c*/ 	.byte	0x03, 0x19
        /*021e*/ 	.short	0x0088


	//----- nvinfo : EIATTR_PARAM_CBANK
	.align		4
        /*0220*/ 	.byte	0x04, 0x0a
        /*0222*/ 	.short	(.L_70 - .L_69)
	.align		4
.L_69:
        /*0224*/ 	.word	index@(.nv.constant0.attn_fwd)
        /*0228*/ 	.short	0x0210
        /*022a*/ 	.short	0x0088


	//----- nvinfo : EIATTR_SW_WAR
	.align		4
.L_70:
        /*022c*/ 	.byte	0x04, 0x36
        /*022e*/ 	.short	(.L_72 - .L_71)
.L_71:
        /*0230*/ 	.word	0x00000008
.L_72:


//--------------------- .nv.callgraph             --------------------------
	.section	.nv.callgraph,"",@"SHT_CUDA_CALLGRAPH"
	.align	4
	.sectionentsize	8
	.align		4
        /*0000*/ 	.word	0x00000000
	.align		4
        /*0004*/ 	.word	0xffffffff
	.align		4
        /*0008*/ 	.word	0x00000000
	.align		4
        /*000c*/ 	.word	0xfffffffe
	.align		4
        /*0010*/ 	.word	0x00000000
	.align		4
        /*0014*/ 	.word	0xfffffffd
	.align		4
        /*0018*/ 	.word	0x00000000
	.align		4
        /*001c*/ 	.word	0xfffffffc


//--------------------- .nv.constant4             --------------------------
	.section	.nv.constant4,"a",@progbits
	.align	8
	.align		8
.nv.constant4:
        /*0000*/ 	.dword	_$_str


//--------------------- .text.attn_fwd            --------------------------
	.section	.text.attn_fwd,"ax",@progbits
	.align	128
        .global         attn_fwd
        .type           attn_fwd,@function
        .size           attn_fwd,(.L_x_3 - attn_fwd)
        .other          attn_fwd,@"STO_CUDA_ENTRY STV_DEFAULT"
attn_fwd:
.text.attn_fwd:
[----:B------:R-:W-:Y:S01]  /*0000*/  LDC R1, c[0x0][0x28] ;  /* 0x00000a00ff017b82 */ /* 0x000fe20000000800 */
[----:B------:R-:W0:Y:S07]  /*0010*/  S2R R22, SR_TID.X ;  /* 0x0000000000167919 */ /* 0x000e2e0000002100 */
[----:B------:R-:W1:Y:S01]  /*0020*/  S2UR UR7, SR_CTAID.Y ;  /* 0x00000000000779c3 */ /* 0x000e620000002600 */
[----:B------:R-:W-:Y:S01]  /*0030*/  ULDC.64 UR4, c[0x0][0x240] ;  /* 0x0000900000047ab9 */ /* 0x000fe20000000a00 */
[----:B------:R-:W-:Y:S01]  /*0040*/  ULDC.64 UR14, c[0x0][0x208] ;  /* 0x00008200000e7ab9 */ /* 0x000fe20000000a00 */
[----:B------:R-:W2:Y:S05]  /*0050*/  S2R R3, SR_CTAID.X ;  /* 0x0000000000037919 */ /* 0x000eaa0000002500 */
[----:B------:R-:W3:Y:S08]  /*0060*/  LDC R16, c[0x0][0x248] ;  /* 0x00009200ff107b82 */ /* 0x000ef00000000800 */
[----:B------:R-:W4:Y:S01]  /*0070*/  LDC.64 R18, c[0x0][0x210] ;  /* 0x00008400ff127b82 */ /* 0x000f220000000a00 */
[----:B-1----:R-:W-:-:S07]  /*0080*/  UIMAD UR4, UR7, UR4, URZ ;  /* 0x00000004070472a4 */ /* 0x002fce000f8e023f */
[----:B------:R-:W1:Y:S01]  /*0090*/  LDC R142, c[0x0][0x280] ;  /* 0x0000a000ff8e7b82 */ /* 0x000e620000000800 */
[----:B------:R-:W-:Y:S01]  /*00a0*/  USHF.L.U32 UR6, UR4, 0x1, URZ ;  /* 0x0000000104067899 */ /* 0x000fe2000800063f */
[----:B0-----:R-:W-:Y:S02]  /*00b0*/  LOP3.LUT R14, R22, 0x3f, RZ, 0xc0, !PT ;  /* 0x0000003f160e7812 */ /* 0x001fe400078ec0ff */
[----:B------:R-:W-:Y:S02]  /*00c0*/  SHF.R.U32.HI R4, RZ, 0x6, R22 ;  /* 0x00000006ff047819 */ /* 0x000fe40000011616 */
[----:B--2---:R-:W-:Y:S02]  /*00d0*/  LEA R0, R3, R14, 0x6 ;  /* 0x0000000e03007211 */ /* 0x004fe400078e30ff */
[----:B------:R-:W-:-:S03]  /*00e0*/  SGXT.U32 R4, R4, 0x1 ;  /* 0x000000010404781a */ /* 0x000fc60000000000 */
[----:B------:R-:W-:Y:S01]  /*00f0*/  IMAD R2, R0, UR5, RZ ;  /* 0x0000000500027c24 */ /* 0x000fe2000f8e02ff */
[----:B------:R-:W-:Y:S01]  /*0100*/  UIMAD.WIDE UR4, UR4, 0x2, URZ ;  /* 0x00000002040478a5 */ /* 0x000fe2000f8e023f */
[----:B---3--:R-:W-:-:S03]  /*0110*/  IMAD R5, R4, R16, RZ ;  /* 0x0000001004057224 */ /* 0x008fc600078e02ff */
[C---:B------:R-:W-:Y:S01]  /*0120*/  SHF.L.U32 R3, R2.reuse, 0x1, RZ ;  /* 0x0000000102037819 */ /* 0x040fe200000006ff */
[----:B------:R-:W-:Y:S01]  /*0130*/  IMAD.HI R2, R2, 0x2, RZ ;  /* 0x0000000202027827 */ /* 0x000fe200078e02ff */
[C---:B------:R-:W-:Y:S02]  /*0140*/  LEA R7, R16.reuse, R5, 0x1 ;  /* 0x0000000510077211 */ /* 0x040fe400078e08ff */
[----:B----4-:R-:W-:Y:S02]  /*0150*/  IADD3 R18, P0, P1, R3, UR6, R18 ;  /* 0x0000000603127c10 */ /* 0x010fe4000f91e012 */
[----:B------:R-:W-:Y:S02]  /*0160*/  LEA R8, R16, R7, 0x1 ;  /* 0x0000000710087211 */ /* 0x000fe400078e08ff */
[----:B------:R-:W-:Y:S02]  /*0170*/  IADD3.X R24, R2, UR5, R19, P0, P1 ;  /* 0x0000000502187c10 */ /* 0x000fe400087e2413 */
[----:B------:R-:W-:-:S02]  /*0180*/  LEA R2, P0, R5, R18, 0x1 ;  /* 0x0000001205027211 */ /* 0x000fc400078008ff */
[----:B------:R-:W-:Y:S02]  /*0190*/  LEA R4, P1, R7, R18, 0x1 ;  /* 0x0000001207047211 */ /* 0x000fe400078208ff */
[----:B------:R-:W-:Y:S02]  /*01a0*/  LEA.HI.X.SX32 R3, R5, R24, 0x1, P0 ;  /* 0x0000001805037211 */ /* 0x000fe400000f0eff */
[----:B------:R-:W-:Y:S02]  /*01b0*/  LEA R9, R16, R8, 0x1 ;  /* 0x0000000810097211 */ /* 0x000fe400078e08ff */
[C---:B------:R-:W-:Y:S01]  /*01c0*/  LEA R6, P0, R8.reuse, R18, 0x1 ;  /* 0x0000001208067211 */ /* 0x040fe200078008ff */
[----:B------:R0:W2:Y:S01]  /*01d0*/  LDG.E.U16 R20, desc[UR14][R2.64] ;  /* 0x0000000e02147981 */ /* 0x0000a2000c1e1500 */
[-C--:B------:R-:W-:Y:S02]  /*01e0*/  LEA.HI.X.SX32 R5, R7, R24.reuse, 0x1, P1 ;  /* 0x0000001807057211 */ /* 0x080fe400008f0eff */
[----:B------:R-:W-:-:S02]  /*01f0*/  LEA.HI.X.SX32 R7, R8, R24, 0x1, P0 ;  /* 0x0000001808077211 */ /* 0x000fc400000f0eff */
[C---:B------:R-:W-:Y:S01]  /*0200*/  LEA R11, R16.reuse, R9, 0x1 ;  /* 0x00000009100b7211 */ /* 0x040fe200078e08ff */
[----:B------:R3:W4:Y:S01]  /*0210*/  LDG.E.U16 R17, desc[UR14][R4.64] ;  /* 0x0000000e04117981 */ /* 0x000722000c1e1500 */
[C---:B------:R-:W-:Y:S02]  /*0220*/  LEA R8, P0, R9.reuse, R18, 0x1 ;  /* 0x0000001209087211 */ /* 0x040fe400078008ff */
[C---:B------:R-:W-:Y:S01]  /*0230*/  LEA R13, R16.reuse, R11, 0x1 ;  /* 0x0000000b100d7211 */ /* 0x040fe200078e08ff */
[----:B------:R-:W5:Y:S01]  /*0240*/  LDG.E.U16 R6, desc[UR14][R6.64] ;  /* 0x0000000e06067981 */ /* 0x000f62000c1e1500 */
[----:B------:R-:W-:Y:S02]  /*0250*/  LEA.HI.X.SX32 R9, R9, R24, 0x1, P0 ;  /* 0x0000001809097211 */ /* 0x000fe400000f0eff */
[C---:B------:R-:W-:Y:S02]  /*0260*/  LEA R10, P0, R11.reuse, R18, 0x1 ;  /* 0x000000120b0a7211 */ /* 0x040fe400078008ff */
[----:B------:R-:W-:Y:S01]  /*0270*/  LEA R15, R16, R13, 0x1 ;  /* 0x0000000d100f7211 */ /* 0x000fe200078e08ff */
[----:B------:R-:W5:Y:S01]  /*0280*/  LDG.E.U16 R8, desc[UR14][R8.64] ;  /* 0x0000000e08087981 */ /* 0x000f62000c1e1500 */
[----:B------:R-:W-:-:S02]  /*0290*/  LEA.HI.X.SX32 R11, R11, R24, 0x1, P0 ;  /* 0x000000180b0b7211 */ /* 0x000fc400000f0eff */
[-C--:B0-----:R-:W-:Y:S02]  /*02a0*/  LEA R2, P0, R13, R18.reuse, 0x1 ;  /* 0x000000120d027211 */ /* 0x081fe400078008ff */
[----:B------:R-:W-:Y:S01]  /*02b0*/  LEA R16, R16, R15, 0x1 ;  /* 0x0000000f10107211 */ /* 0x000fe200078e08ff */
[----:B------:R-:W4:Y:S01]  /*02c0*/  LDG.E.U16 R10, desc[UR14][R10.64] ;  /* 0x0000000e0a0a7981 */ /* 0x000f22000c1e1500 */
[----:B------:R-:W-:Y:S02]  /*02d0*/  LEA R12, P1, R15, R18, 0x1 ;  /* 0x000000120f0c7211 */ /* 0x000fe400078208ff */
[----:B------:R-:W-:Y:S02]  /*02e0*/  LEA.HI.X.SX32 R3, R13, R24, 0x1, P0 ;  /* 0x000000180d037211 */ /* 0x000fe400000f0eff */
[C---:B---3--:R-:W-:Y:S02]  /*02f0*/  LEA R4, P0, R16.reuse, R18, 0x1 ;  /* 0x0000001210047211 */ /* 0x048fe400078008ff */
[-C--:B------:R-:W-:Y:S01]  /*0300*/  LEA.HI.X.SX32 R13, R15, R24.reuse, 0x1, P1 ;  /* 0x000000180f0d7211 */ /* 0x080fe200008f0eff */
[----:B------:R0:W3:Y:S01]  /*0310*/  LDG.E.U16 R2, desc[UR14][R2.64] ;  /* 0x0000000e02027981 */ /* 0x0000e2000c1e1500 */
[----:B------:R-:W-:-:S03]  /*0320*/  LEA.HI.X.SX32 R5, R16, R24, 0x1, P0 ;  /* 0x0000001810057211 */ /* 0x000fc600000f0eff */
[----:B------:R-:W5:Y:S04]  /*0330*/  LDG.E.U16 R12, desc[UR14][R12.64] ;  /* 0x0000000e0c0c7981 */ /* 0x000f68000c1e1500 */
[----:B------:R0:W5:Y:S01]  /*0340*/  LDG.E.U16 R4, desc[UR14][R4.64] ;  /* 0x0000000e04047981 */ /* 0x000162000c1e1500 */
[----:B------:R-:W0:Y:S01]  /*0350*/  S2UR UR6, SR_CgaCtaId ;  /* 0x00000000000679c3 */ /* 0x000e220000008800 */
[----:B------:R-:W-:Y:S01]  /*0360*/  SHF.R.S32.HI R143, RZ, 0x6, R22 ;  /* 0x00000006ff8f7819 */ /* 0x000fe20000011416 */
[----:B------:R-:W2:Y:S01]  /*0370*/  S2R R144, SR_TID.X ;  /* 0x0000000000907919 */ /* 0x000ea20000002100 */
[----:B------:R-:W-:Y:S01]  /*0380*/  SHF.L.U32 R14, R14, 0x1, RZ ;  /* 0x000000010e0e7819 */ /* 0x000fe200000006ff */
[----:B------:R-:W-:Y:S01]  /*0390*/  UMOV UR4, 0x400 ;  /* 0x0000040000047882 */ /* 0x000fe20000000000 */
[----:B------:R-:W-:-:S02]  /*03a0*/  SGXT R143, R143, 0x1 ;  /* 0x000000018f8f781a */ /* 0x000fc40000000200 */
[----:B-1----:R-:W-:Y:S02]  /*03b0*/  ISETP.GE.AND P0, PT, R142, 0x1, PT ;  /* 0x000000018e00780c */ /* 0x002fe40003f06270 */
[----:B------:R-:W-:-:S04]  /*03c0*/  LOP3.LUT R143, R14, 0x90, R143, 0x78, !PT ;  /* 0x000000900e8f7812 */ /* 0x000fc800078e788f */
[C---:B0-----:R-:W-:Y:S02]  /*03d0*/  LOP3.LUT R3, R143.reuse, 0x20, RZ, 0x3c, !PT ;  /* 0x000000208f037812 */ /* 0x041fe400078e3cff */
[C---:B------:R-:W-:Y:S01]  /*03e0*/  LOP3.LUT R5, R143.reuse, 0x40, RZ, 0x3c, !PT ;  /* 0x000000408f057812 */ /* 0x040fe200078e3cff */
[----:B------:R-:W-:Y:S01]  /*03f0*/  ULEA UR6, UR6, UR4, 0x18 ;  /* 0x0000000406067291 */ /* 0x000fe2000f8ec03f */
[----:B------:R-:W-:Y:S02]  /*0400*/  LOP3.LUT R7, R143, 0x60, RZ, 0x3c, !PT ;  /* 0x000000608f077812 */ /* 0x000fe400078e3cff */
[----:B------:R-:W-:Y:S02]  /*0410*/  CS2R R88, SRZ ;  /* 0x0000000000587805 */ /* 0x000fe4000001ff00 */
[----:B------:R-:W-:Y:S02]  /*0420*/  MOV R18, 0xff800000 ;  /* 0xff80000000127802 */ /* 0x000fe40000000f00 */
[----:B------:R-:W-:-:S02]  /*0430*/  CS2R R90, SRZ ;  /* 0x00000000005a7805 */ /* 0x000fc4000001ff00 */
[----:B------:R-:W-:Y:S02]  /*0440*/  MOV R154, 0x3f800000 ;  /* 0x3f800000009a7802 */ /* 0x000fe40000000f00 */
[----:B------:R-:W-:Y:S02]  /*0450*/  CS2R R92, SRZ ;  /* 0x00000000005c7805 */ /* 0x000fe4000001ff00 */
[----:B------:R-:W-:Y:S02]  /*0460*/  MOV R155, 0x3f800000 ;  /* 0x3f800000009b7802 */ /* 0x000fe40000000f00 */
[----:B------:R-:W-:Y:S02]  /*0470*/  CS2R R94, SRZ ;  /* 0x00000000005e7805 */ /* 0x000fe4000001ff00 */
[----:B------:R-:W-:Y:S01]  /*0480*/  MOV R85, 0xff800000 ;  /* 0xff80000000557802 */ /* 0x000fe20000000f00 */
[----:B--2---:R-:W-:Y:S04]  /*0490*/  STS.U16 [R143+UR6+0x1000], R20 ;  /* 0x001000148f007988 */ /* 0x004fe80008000406 */
[----:B----4-:R-:W-:Y:S04]  /*04a0*/  STS.U16 [R143+UR6+0x1400], R10 ;  /* 0x0014000a8f007988 */ /* 0x010fe80008000406 */
[----:B------:R-:W-:Y:S04]  /*04b0*/  STS.U16 [R3+UR6+0x1100], R17 ;  /* 0x0011001103007988 */ /* 0x000fe80008000406 */
[----:B---3--:R0:W-:Y:S04]  /*04c0*/  STS.U16 [R3+UR6+0x1500], R2 ;  /* 0x0015000203007988 */ /* 0x0081e80008000406 */
[----:B-----5:R1:W-:Y:S04]  /*04d0*/  STS.U16 [R5+UR6+0x1200], R6 ;  /* 0x0012000605007988 */ /* 0x0203e80008000406 */
[----:B------:R1:W-:Y:S04]  /*04e0*/  STS.U16 [R5+UR6+0x1600], R12 ;  /* 0x0016000c05007988 */ /* 0x0003e80008000406 */
[----:B------:R1:W-:Y:S01]  /*04f0*/  STS.U16 [R7+UR6+0x1300], R8 ;  /* 0x0013000807007988 */ /* 0x0003e20008000406 */
[----:B0-----:R-:W-:-:S03]  /*0500*/  LOP3.LUT R2, R22, 0x7f, RZ, 0xc0, !PT ;  /* 0x0000007f16027812 */ /* 0x001fc600078ec0ff */
[----:B------:R1:W-:Y:S01]  /*0510*/  STS.U16 [R7+UR6+0x1700], R4 ;  /* 0x0017000407007988 */ /* 0x0003e20008000406 */
[----:B------:R-:W-:Y:S01]  /*0520*/  LOP3.LUT R3, R22, 0x40, RZ, 0xc0, !PT ;  /* 0x0000004016037812 */ /* 0x000fe200078ec0ff */
[----:B------:R-:W-:Y:S06]  /*0530*/  @!P0 BRA `(.L_x_0) ;  /* 0x0000002c00708947 */ /* 0x000fec0003800000 */
[----:B------:R-:W0:Y:S01]  /*0540*/  LDC.64 R18, c[0x0][0x250] ;  /* 0x00009400ff127b82 */ /* 0x000e220000000a00 */
[----:B-1----:R-:W-:Y:S01]  /*0550*/  SHF.R.U32.HI R4, RZ, 0x4, R22 ;  /* 0x00000004ff047819 */ /* 0x002fe20000011616 */
[----:B------:R-:W-:Y:S01]  /*0560*/  ULDC UR4, c[0x0][0x258] ;  /* 0x0000960000047ab9 */ /* 0x000fe20000000800 */
[----:B------:R-:W-:Y:S01]  /*0570*/  ULDC.64 UR8, c[0x0][0x220] ;  /* 0x0000880000087ab9 */ /* 0x000fe20000000a00 */
[----:B------:R-:W-:Y:S01]  /*0580*/  USHF.R.U32.HI UR10, URZ, 0x4, UR6 ;  /* 0x000000043f0a7899 */ /* 0x000fe20008011606 */
[----:B------:R-:W-:Y:S02]  /*0590*/  SGXT.U32 R4, R4, 0x3 ;  /* 0x000000030404781a */ /* 0x000fe40000000000 */
[----:B------:R-:W-:Y:S02]  /*05a0*/  CS2R R88, SRZ ;  /* 0x0000000000587805 */ /* 0x000fe4000001ff00 */
[----:B------:R-:W-:Y:S01]  /*05b0*/  MOV R154, 0x3f800000 ;  /* 0x3f800000009a7802 */ /* 0x000fe20000000f00 */
[----:B------:R-:W1:Y:S01]  /*05c0*/  LDC.64 R20, c[0x0][0x260] ;  /* 0x00009800ff147b82 */ /* 0x000e620000000a00 */
[----:B------:R-:W-:Y:S01]  /*05d0*/  USGXT.U32 UR10, UR10, 0xe ;  /* 0x0000000e0a0a789a */ /* 0x000fe20008000000 */
[----:B------:R-:W-:-:S02]  /*05e0*/  MOV R173, 0xff800000 ;  /* 0xff80000000ad7802 */ /* 0x000fc40000000f00 */
[----:B------:R-:W-:Y:S02]  /*05f0*/  CS2R R90, SRZ ;  /* 0x00000000005a7805 */ /* 0x000fe4000001ff00 */
[----:B------:R-:W-:Y:S01]  /*0600*/  MOV R145, RZ ;  /* 0x000000ff00917202 */ /* 0x000fe20000000f00 */
[----:B------:R-:W-:Y:S01]  /*0610*/  UIADD3 UR12, UP0, UR10, 0x2, URZ ;  /* 0x000000020a0c7890 */ /* 0x000fe2000ff1e03f */
[----:B------:R-:W-:Y:S02]  /*0620*/  MOV R147, RZ ;  /* 0x000000ff00937202 */ /* 0x000fe40000000f00 */
[----:B------:R-:W-:Y:S01]  /*0630*/  CS2R R92, SRZ ;  /* 0x00000000005c7805 */ /* 0x000fe2000001ff00 */
[----:B------:R-:W2:Y:S01]  /*0640*/  LDC R37, c[0x0][0x268] ;  /* 0x00009a00ff257b82 */ /* 0x000ea20000000800 */
[----:B------:R-:W-:Y:S02]  /*0650*/  MOV R156, 0xff800000 ;  /* 0xff800000009c7802 */ /* 0x000fe40000000f00 */
[----:B------:R-:W-:-:S02]  /*0660*/  CS2R R94, SRZ ;  /* 0x00000000005e7805 */ /* 0x000fc4000001ff00 */
[----:B------:R-:W-:Y:S01]  /*0670*/  MOV R155, 0x3f800000 ;  /* 0x3f800000009b7802 */ /* 0x000fe20000000f00 */
[----:B------:R-:W-:Y:S01]  /*0680*/  UMOV UR18, UR12 ;  /* 0x0000000c00127c82 */ /* 0x000fe20008000000 */
[----:B------:R-:W-:Y:S01]  /*0690*/  ULDC UR12, c[0x0][0x238] ;  /* 0x00008e00000c7ab9 */ /* 0x000fe20000000800 */
[----:B0-----:R-:W-:Y:S02]  /*06a0*/  IMAD R4, R4, R19, RZ ;  /* 0x0000001304047224 */ /* 0x001fe400078e02ff */
[----:B------:R-:W-:-:S03]  /*06b0*/  IMAD R18, R18, UR7, RZ ;  /* 0x0000000712127c24 */ /* 0x000fc6000f8e02ff */
[C---:B------:R-:W-:Y:S01]  /*06c0*/  LEA R6, R19.reuse, R4, 0x3 ;  /* 0x0000000413067211 */ /* 0x040fe200078e18ff */
[----:B-1----:R-:W-:Y:S01]  /*06d0*/  IMAD R11, R2, R21, RZ ;  /* 0x00000015020b7224 */ /* 0x002fe200078e02ff */
[----:B------:R-:W-:Y:S01]  /*06e0*/  LOP3.LUT R2, R22, 0xf, RZ, 0xc0, !PT ;  /* 0x0000000f16027812 */ /* 0x000fe200078ec0ff */
[----:B------:R-:W-:Y:S01]  /*06f0*/  IMAD R20, R20, UR7, RZ ;  /* 0x0000000714147c24 */ /* 0x000fe2000f8e02ff */
[----:B------:R-:W-:Y:S01]  /*0700*/  LEA R8, R19, R6, 0x3 ;  /* 0x0000000613087211 */ /* 0x000fe200078e18ff */
[C---:B------:R-:W-:Y:S01]  /*0710*/  IMAD.HI R24, R11.reuse, 0x2, RZ ;  /* 0x000000020b187827 */ /* 0x040fe200078e02ff */
[----:B------:R-:W-:Y:S02]  /*0720*/  SHF.L.U32 R23, R11, 0x1, RZ ;  /* 0x000000010b177819 */ /* 0x000fe400000006ff */
[C---:B------:R-:W-:Y:S01]  /*0730*/  LEA R10, R19.reuse, R8, 0x3 ;  /* 0x00000008130a7211 */ /* 0x040fe200078e18ff */
[----:B------:R-:W-:Y:S01]  /*0740*/  IMAD R2, R2, UR4, RZ ;  /* 0x0000000402027c24 */ /* 0x000fe2000f8e02ff */
[----:B------:R-:W-:Y:S01]  /*0750*/  ULDC.64 UR4, c[0x0][0x218] ;  /* 0x0000860000047ab9 */ /* 0x000fe20000000a00 */
[C---:B------:R-:W-:Y:S01]  /*0760*/  SHF.L.U32 R22, R20.reuse, 0x1, RZ ;  /* 0x0000000114167819 */ /* 0x040fe200000006ff */
[----:B------:R-:W-:Y:S01]  /*0770*/  IMAD.HI R9, R20, 0x2, RZ ;  /* 0x0000000214097827 */ /* 0x000fe200078e02ff */
[----:B------:R-:W-:-:S02]  /*0780*/  LEA R12, R19, R10, 0x3 ;  /* 0x0000000a130c7211 */ /* 0x000fc400078e18ff */
[C---:B------:R-:W-:Y:S01]  /*0790*/  SHF.L.U32 R5, R2.reuse, 0x1, RZ ;  /* 0x0000000102057819 */ /* 0x040fe200000006ff */
[----:B------:R-:W-:Y:S01]  /*07a0*/  IMAD.HI R7, R2, 0x2, RZ ;  /* 0x0000000202077827 */ /* 0x000fe200078e02ff */
[C---:B------:R-:W-:Y:S02]  /*07b0*/  SHF.L.U32 R2, R18.reuse, 0x1, RZ ;  /* 0x0000000112027819 */ /* 0x040fe400000006ff */
[----:B------:R-:W-:Y:S01]  /*07c0*/  LEA R16, R19, R12, 0x3 ;  /* 0x0000000c13107211 */ /* 0x000fe200078e18ff */
[----:B------:R-:W-:Y:S01]  /*07d0*/  IMAD.HI R18, R18, 0x2, RZ ;  /* 0x0000000212127827 */ /* 0x000fe200078e02ff */
[----:B------:R-:W-:Y:S01]  /*07e0*/  IADD3 R5, P0, P1, R5, UR4, R2 ;  /* 0x0000000405057c10 */ /* 0x000fe2000f91e002 */
[----:B------:R-:W-:Y:S01]  /*07f0*/  UMOV UR4, URZ ;  /* 0x0000003f00047c82 */ /* 0x000fe20008000000 */
[----:B------:R-:W-:Y:S01]  /*0800*/  LEA R2, R19, R16, 0x3 ;  /* 0x0000001013027211 */ /* 0x000fe200078e18ff */
[----:B--2---:R-:W-:Y:S01]  /*0810*/  IMAD R131, R37, 0x14, RZ ;  /* 0x0000001425837824 */ /* 0x004fe200078e02ff */
[----:B------:R-:W-:Y:S01]  /*0820*/  LEA R20, R3, R14, 0x5 ;  /* 0x0000000e03147211 */ /* 0x000fe200078e28ff */
[----:B------:R-:W-:Y:S01]  /*0830*/  IMAD R15, R37, 0xa, RZ ;  /* 0x0000000a250f7824 */ /* 0x000fe200078e02ff */
[----:B------:R-:W-:Y:S01]  /*0840*/  LEA R14, R19, R2, 0x3 ;  /* 0x00000002130e7211 */ /* 0x000fe200078e18ff */
[----:B------:R-:W-:Y:S01]  /*0850*/  IMAD R129, R37, 0x12, RZ ;  /* 0x0000001225817824 */ /* 0x000fe200078e02ff */
[----:B------:R-:W-:Y:S01]  /*0860*/  IADD3.X R7, R7, UR5, R18, P0, P1 ;  /* 0x0000000507077c10 */ /* 0x000fe200087e2412 */
[C---:B------:R-:W-:Y:S01]  /*0870*/  IMAD R29, R37.reuse, 0xc, RZ ;  /* 0x0000000c251d7824 */ /* 0x040fe200078e02ff */
[-C--:B------:R-:W-:Y:S01]  /*0880*/  LEA R96, P0, R4, R5.reuse, 0x1 ;  /* 0x0000000504607211 */ /* 0x080fe200078008ff */
[----:B------:R-:W-:Y:S01]  /*0890*/  IMAD R135, R37, 0x18, RZ ;  /* 0x0000001825877824 */ /* 0x000fe200078e02ff */
[----:B------:R-:W-:Y:S01]  /*08a0*/  LEA R18, R19, R14, 0x3 ;  /* 0x0000000e13127211 */ /* 0x000fe200078e18ff */
[----:B------:R-:W-:Y:S01]  /*08b0*/  IMAD R133, R37, 0x16, RZ ;  /* 0x0000001625857824 */ /* 0x000fe200078e02ff */
[----:B------:R-:W-:Y:S01]  /*08c0*/  IADD3 R22, P2, P3, R23, UR8, R22 ;  /* 0x0000000817167c10 */ /* 0x000fe2000fb5e016 */
[C---:B------:R-:W-:Y:S01]  /*08d0*/  IMAD R137, R37.reuse, 0x1a, RZ ;  /* 0x0000001a25897824 */ /* 0x040fe200078e02ff */
[----:B------:R-:W-:Y:S01]  /*08e0*/  LEA R98, P1, R6, R5, 0x1 ;  /* 0x0000000506627211 */ /* 0x000fe200078208ff */
[C---:B------:R-:W-:Y:S01]  /*08f0*/  IMAD R27, R37.reuse, 0xb, RZ ;  /* 0x0000000b251b7824 */ /* 0x040fe200078e02ff */
[----:B------:R-:W-:Y:S01]  /*0900*/  LEA.HI.X.SX32 R97, R4, R7, 0x1, P0 ;  /* 0x0000000704617211 */ /* 0x000fe200000f0eff */
[----:B------:R-:W-:Y:S01]  /*0910*/  IMAD R31, R37, 0xd, RZ ;  /* 0x0000000d251f7824 */ /* 0x000fe200078e02ff */
[----:B------:R-:W-:Y:S01]  /*0920*/  LEA R4, R19, R18, 0x3 ;  /* 0x0000001213047211 */ /* 0x000fe200078e18ff */
[C---:B------:R-:W-:Y:S01]  /*0930*/  IMAD R33, R37.reuse, 0xe, RZ ;  /* 0x0000000e25217824 */ /* 0x040fe200078e02ff */
[----:B------:R-:W-:Y:S01]  /*0940*/  IADD3.X R23, R24, UR9, R9, P2, P3 ;  /* 0x0000000918177c10 */ /* 0x000fe200097e6409 */
[C---:B------:R-:W-:Y:S01]  /*0950*/  IMAD R9, R37.reuse, 0x6, RZ ;  /* 0x0000000625097824 */ /* 0x040fe200078e02ff */
[----:B------:R-:W-:Y:S01]  /*0960*/  LEA R100, P2, R8, R5, 0x1 ;  /* 0x0000000508647211 */ /* 0x000fe200078408ff */
[C---:B------:R-:W-:Y:S01]  /*0970*/  IMAD R141, R37.reuse, 0x1c, RZ ;  /* 0x0000001c258d7824 */ /* 0x040fe200078e02ff */
[----:B------:R-:W-:Y:S01]  /*0980*/  LEA.HI.X.SX32 R99, R6, R7, 0x1, P1 ;  /* 0x0000000706637211 */ /* 0x000fe200008f0eff */
[----:B------:R-:W-:Y:S01]  /*0990*/  IMAD R39, R37, 0x1e, RZ ;  /* 0x0000001e25277824 */ /* 0x000fe200078e02ff */
[----:B------:R-:W-:Y:S01]  /*09a0*/  LEA R6, R19, R4, 0x3 ;  /* 0x0000000413067211 */ /* 0x000fe200078e18ff */
[----:B------:R-:W-:Y:S01]  /*09b0*/  UIADD3.X UR13, UR4, 0x40000040, URZ, UP0, !UPT ;  /* 0x40000040040d7890 */ /* 0x000fe200087fe43f */
[----:B------:R-:W-:Y:S01]  /*09c0*/  LEA R102, P0, R10, R5, 0x1 ;  /* 0x000000050a667211 */ /* 0x000fe200078008ff */
[----:B------:R-:W-:Y:S01]  /*09d0*/  UIADD3 UR5, UR6, 0x1000, URZ ;  /* 0x0000100006057890 */ /* 0x000fe2000fffe03f */
[----:B------:R-:W-:-:S02]  /*09e0*/  LEA.HI.X.SX32 R101, R8, R7, 0x1, P2 ;  /* 0x0000000708657211 */ /* 0x000fc400010f0eff */
[C---:B------:R-:W-:Y:S01]  /*09f0*/  LEA R8, R19.reuse, R6, 0x3 ;  /* 0x0000000613087211 */ /* 0x040fe200078e18ff */
[----:B------:R-:W-:Y:S01]  /*0a00*/  USHF.R.U32.HI UR5, URZ, 0x4, UR5 ;  /* 0x000000043f057899 */ /* 0x000fe20008011605 */
[----:B------:R-:W-:Y:S01]  /*0a10*/  LEA.HI.X.SX32 R103, R10, R7, 0x1, P0 ;  /* 0x000000070a677211 */ /* 0x000fe200000f0eff */
[----:B------:R-:W-:Y:S01]  /*0a20*/  UMOV UR19, UR13 ;  /* 0x0000000d00137c82 */ /* 0x000fe20008000000 */
[-C--:B------:R-:W-:Y:S01]  /*0a30*/  LEA R108, P0, R2, R5.reuse, 0x1 ;  /* 0x00000005026c7211 */ /* 0x080fe200078008ff */
[----:B------:R-:W-:Y:S01]  /*0a40*/  USGXT.U32 UR8, UR5, 0xe ;  /* 0x0000000e0508789a */ /* 0x000fe20008000000 */
[C---:B------:R-:W-:Y:S01]  /*0a50*/  LEA R10, R19.reuse, R8, 0x3 ;  /* 0x00000008130a7211 */ /* 0x040fe200078e18ff */
[----:B------:R-:W-:Y:S01]  /*0a60*/  UIADD3.64 UR22, UR18, 0x2, URZ ;  /* 0x0000000212167897 */ /* 0x000fe2000fffe03f */
[-C--:B------:R-:W-:Y:S01]  /*0a70*/  LEA R104, P1, R12, R5.reuse, 0x1 ;  /* 0x000000050c687211 */ /* 0x080fe200078208ff */
[----:B------:R-:W-:Y:S01]  /*0a80*/  UIADD3.64 UR26, UR18, 0x4, URZ ;  /* 0x00000004121a7897 */ /* 0x000fe2000fffe03f */
[----:B------:R-:W-:Y:S01]  /*0a90*/  LEA R106, P2, R16, R5, 0x1 ;  /* 0x00000005106a7211 */ /* 0x000fe200078408ff */
[----:B------:R-:W-:Y:S01]  /*0aa0*/  UIADD3.64 UR30, UR18, 0x7e, URZ ;  /* 0x0000007e121e7897 */ /* 0x000fe2000fffe03f */
[-C--:B------:R-:W-:Y:S01]  /*0ab0*/  LEA.HI.X.SX32 R109, R2, R7.reuse, 0x1, P0 ;  /* 0x00000007026d7211 */ /* 0x080fe200000f0eff */
[----:B------:R-:W-:Y:S01]  /*0ac0*/  UIADD3.64 UR34, UR18, 0x80, URZ ;  /* 0x0000008012227897 */ /* 0x000fe2000fffe03f */
[----:B------:R-:W-:Y:S01]  /*0ad0*/  LEA R2, R19, R10, 0x3 ;  /* 0x0000000a13027211 */ /* 0x000fe200078e18ff */
[----:B------:R-:W-:Y:S01]  /*0ae0*/  UIADD3.64 UR38, UR18, 0x82, URZ ;  /* 0x0000008212267897 */ /* 0x000fe2000fffe03f */
[-C--:B------:R-:W-:Y:S01]  /*0af0*/  LEA.HI.X.SX32 R105, R12, R7.reuse, 0x1, P1 ;  /* 0x000000070c697211 */ /* 0x080fe200008f0eff */
[----:B------:R-:W-:Y:S01]  /*0b00*/  UIADD3.64 UR42, UR18, 0x84, URZ ;  /* 0x00000084122a7897 */ /* 0x000fe2000fffe03f */
[----:B------:R-:W-:-:S02]  /*0b10*/  LEA.HI.X.SX32 R107, R16, R7, 0x1, P2 ;  /* 0x00000007106b7211 */ /* 0x000fc400010f0eff */
[-C--:B------:R-:W-:Y:S02]  /*0b20*/  LEA R110, P1, R14, R5.reuse, 0x1 ;  /* 0x000000050e6e7211 */ /* 0x080fe400078208ff */
[----:B------:R-:W-:Y:S02]  /*0b30*/  LEA R112, P2, R18, R5, 0x1 ;  /* 0x0000000512707211 */ /* 0x000fe400078408ff */
[----:B------:R-:W-:Y:S02]  /*0b40*/  LEA R12, R19, R2, 0x3 ;  /* 0x00000002130c7211 */ /* 0x000fe400078e18ff */
[-C--:B------:R-:W-:Y:S02]  /*0b50*/  LEA.HI.X.SX32 R111, R14, R7.reuse, 0x1, P1 ;  /* 0x000000070e6f7211 */ /* 0x080fe400008f0eff */
[----:B------:R-:W-:Y:S02]  /*0b60*/  LEA.HI.X.SX32 R113, R18, R7, 0x1, P2 ;  /* 0x0000000712717211 */ /* 0x000fe400010f0eff */
[----:B------:R-:W-:-:S02]  /*0b70*/  LEA R114, P0, R4, R5, 0x1 ;  /* 0x0000000504727211 */ /* 0x000fc400078008ff */
[-C--:B------:R-:W-:Y:S02]  /*0b80*/  LEA R116, P1, R6, R5.reuse, 0x1 ;  /* 0x0000000506747211 */ /* 0x080fe400078208ff */
[----:B------:R-:W-:Y:S02]  /*0b90*/  LEA R118, P2, R8, R5, 0x1 ;  /* 0x0000000508767211 */ /* 0x000fe400078408ff */
[----:B------:R-:W-:Y:S02]  /*0ba0*/  LEA R3, R19, R12, 0x3 ;  /* 0x0000000c13037211 */ /* 0x000fe400078e18ff */
[-C--:B------:R-:W-:Y:S02]  /*0bb0*/  LEA.HI.X.SX32 R115, R4, R7.reuse, 0x1, P0 ;  /* 0x0000000704737211 */ /* 0x080fe400000f0eff */
[-C--:B------:R-:W-:Y:S02]  /*0bc0*/  LEA.HI.X.SX32 R117, R6, R7.reuse, 0x1, P1 ;  /* 0x0000000706757211 */ /* 0x080fe400008f0eff */
[----:B------:R-:W-:-:S02]  /*0bd0*/  LEA.HI.X.SX32 R119, R8, R7, 0x1, P2 ;  /* 0x0000000708777211 */ /* 0x000fc400010f0eff */
[-C--:B------:R-:W-:Y:S02]  /*0be0*/  LEA R120, P0, R10, R5.reuse, 0x1 ;  /* 0x000000050a787211 */ /* 0x080fe400078008ff */
[-C--:B------:R-:W-:Y:S02]  /*0bf0*/  LEA R122, P1, R2, R5.reuse, 0x1 ;  /* 0x00000005027a7211 */ /* 0x080fe400078208ff */
[-C--:B------:R-:W-:Y:S02]  /*0c00*/  LEA R124, P2, R12, R5.reuse, 0x1 ;  /* 0x000000050c7c7211 */ /* 0x080fe400078408ff */
[----:B------:R-:W-:Y:S02]  /*0c10*/  LEA R126, P3, R3, R5, 0x1 ;  /* 0x00000005037e7211 */ /* 0x000fe400078608ff */
[-C--:B------:R-:W-:Y:S02]  /*0c20*/  LEA.HI.X.SX32 R121, R10, R7.reuse, 0x1, P0 ;  /* 0x000000070a797211 */ /* 0x080fe400000f0eff */
[----:B------:R-:W-:-:S02]  /*0c30*/  LEA.HI.X.SX32 R123, R2, R7, 0x1, P1 ;  /* 0x00000007027b7211 */ /* 0x000fc400008f0eff */
[-C--:B------:R-:W-:Y:S02]  /*0c40*/  LEA.HI.X.SX32 R125, R12, R7.reuse, 0x1, P2 ;  /* 0x000000070c7d7211 */ /* 0x080fe400010f0eff */
[----:B------:R-:W-:Y:S02]  /*0c50*/  LEA.HI.X.SX32 R127, R3, R7, 0x1, P3 ;  /* 0x00000007037f7211 */ /* 0x000fe400018f0eff */
[-C--:B------:R-:W-:Y:S02]  /*0c60*/  IADD3 R130, P5, R131, R22.reuse, RZ ;  /* 0x0000001683827210 */ /* 0x080fe40007fbe0ff */
[-C--:B------:R-:W-:Y:S02]  /*0c70*/  LEA R7, R37, R37.reuse, 0x2 ;  /* 0x0000002525077211 */ /* 0x080fe400078e10ff */
[----:B------:R-:W-:Y:S02]  /*0c80*/  IADD3 R138, P6, R15, R22, RZ ;  /* 0x000000160f8a7210 */ /* 0x000fe40007fde0ff */
[----:B------:R-:W-:-:S02]  /*0c90*/  LEA R13, R37, R37, 0x3 ;  /* 0x00000025250d7211 */ /* 0x000fc400078e18ff */
[-C--:B------:R-:W-:Y:S02]  /*0ca0*/  IADD3 R128, P0, R129, R22.reuse, RZ ;  /* 0x0000001681807210 */ /* 0x080fe40007f1e0ff */
[-C--:B------:R-:W-:Y:S02]  /*0cb0*/  LEA.HI.X.SX32 R131, R15, R23.reuse, 0x1, P5 ;  /* 0x000000170f837211 */ /* 0x080fe400028f0eff */
[-C--:B------:R-:W-:Y:S02]  /*0cc0*/  IADD3 R134, P3, R135, R22.reuse, RZ ;  /* 0x0000001687867210 */ /* 0x080fe40007f7e0ff */
[----:B------:R-:W-:Y:S02]  /*0cd0*/  LEA.HI.X.SX32 R139, R7, R23, 0x1, P6 ;  /* 0x00000017078b7211 */ /* 0x000fe400030f0eff */
[----:B------:R-:W-:Y:S02]  /*0ce0*/  IADD3 R12, P5, R29, R22, RZ ;  /* 0x000000161d0c7210 */ /* 0x000fe40007fbe0ff */
[----:B------:R-:W-:-:S02]  /*0cf0*/  LEA R5, R37, R37, 0x1 ;  /* 0x0000002525057211 */ /* 0x000fc400078e08ff */
[-C--:B------:R-:W-:Y:S02]  /*0d00*/  IADD3 R132, P1, R133, R22.reuse, RZ ;  /* 0x0000001685847210 */ /* 0x080fe40007f3e0ff */
[-C--:B------:R-:W-:Y:S02]  /*0d10*/  IADD3 R136, P2, R137, R22.reuse, RZ ;  /* 0x0000001689887210 */ /* 0x080fe40007f5e0ff */
[----:B------:R-:W-:Y:S02]  /*0d20*/  IADD3 R14, P6, R9, R22, RZ ;  /* 0x00000016090e7210 */ /* 0x000fe40007fde0ff */
[----:B------:R-:W-:Y:S02]  /*0d30*/  SHF.L.U32 R3, R37, 0x1, RZ ;  /* 0x0000000125037819 */ /* 0x000fe400000006ff */
[-C--:B------:R-:W-:Y:S02]  /*0d40*/  LEA.HI.X.SX32 R129, R13, R23.reuse, 0x1, P0 ;  /* 0x000000170d817211 */ /* 0x080fe400000f0eff */
[----:B------:R-:W-:-:S02]  /*0d50*/  LEA.HI.X.SX32 R13, R9, R23, 0x1, P5 ;  /* 0x00000017090d7211 */ /* 0x000fc400028f0eff */
[-C--:B------:R-:W-:Y:S02]  /*0d60*/  LEA.HI.X.SX32 R135, R29, R23.reuse, 0x1, P3 ;  /* 0x000000171d877211 */ /* 0x080fe400018f0eff */
[----:B------:R-:W-:Y:S02]  /*0d70*/  SHF.L.U32 R17, R37, 0x2, RZ ;  /* 0x0000000225117819 */ /* 0x000fe400000006ff */
[-C--:B------:R-:W-:Y:S02]  /*0d80*/  LEA.HI.X.SX32 R133, R27, R23.reuse, 0x1, P1 ;  /* 0x000000171b857211 */ /* 0x080fe400008f0eff */
[----:B------:R-:W-:Y:S02]  /*0d90*/  LEA.HI.X.SX32 R15, R5, R23, 0x1, P6 ;  /* 0x00000017050f7211 */ /* 0x000fe400030f0eff */
[CC--:B------:R-:W-:Y:S02]  /*0da0*/  LEA R6, P5, R37.reuse, R22.reuse, 0x2 ;  /* 0x0000001625067211 */ /* 0x0c0fe400078a10ff */
[----:B------:R-:W-:-:S02]  /*0db0*/  LEA R4, P3, R37, R22, 0x3 ;  /* 0x0000001625047211 */ /* 0x000fc400078618ff */
[----:B------:R-:W-:Y:S02]  /*0dc0*/  LEA.HI.X.SX32 R137, R31, R23, 0x1, P2 ;  /* 0x000000171f897211 */ /* 0x000fe400010f0eff */
[CC--:B------:R-:W-:Y:S02]  /*0dd0*/  LEA R11, R37.reuse, -R37.reuse, 0x3 ;  /* 0x80000025250b7211 */ /* 0x0c0fe400078e18ff */
[C---:B------:R-:W-:Y:S02]  /*0de0*/  SHF.L.U32 R25, R37.reuse, 0x3, RZ ;  /* 0x0000000325197819 */ /* 0x040fe400000006ff */
[----:B------:R-:W-:Y:S02]  /*0df0*/  LEA R35, R37, -R37, 0x4 ;  /* 0x8000002525237211 */ /* 0x000fe400078e20ff */
[-C--:B------:R-:W-:Y:S02]  /*0e00*/  IADD3 R140, P4, R141, R22.reuse, RZ ;  /* 0x000000168d8c7210 */ /* 0x080fe40007f9e0ff */
[----:B------:R-:W-:-:S02]  /*0e10*/  IADD3 R16, P0, R39, R22, RZ ;  /* 0x0000001627107210 */ /* 0x000fc40007f1e0ff */
[-C--:B------:R-:W-:Y:S02]  /*0e20*/  IADD3 R10, P1, R33, R22.reuse, RZ ;  /* 0x00000016210a7210 */ /* 0x080fe40007f3e0ff */
[-C--:B------:R-:W-:Y:S02]  /*0e30*/  IADD3 R8, P6, R3, R22.reuse, RZ ;  /* 0x0000001603087210 */ /* 0x080fe40007fde0ff */
[----:B------:R-:W-:Y:S02]  /*0e40*/  LEA R2, P2, R37, R22, 0x4 ;  /* 0x0000001625027211 */ /* 0x000fe400078420ff */
[-C--:B------:R-:W-:Y:S02]  /*0e50*/  LEA.HI.X.SX32 R7, R3, R23.reuse, 0x1, P5 ;  /* 0x0000001703077211 */ /* 0x080fe400028f0eff */
[----:B------:R-:W-:Y:S02]  /*0e60*/  LEA.HI.X.SX32 R5, R17, R23, 0x1, P3 ;  /* 0x0000001711057211 */ /* 0x000fe400018f0eff */
[----:B------:R-:W-:-:S02]  /*0e70*/  LOP3.LUT R146, R20, 0x10, RZ, 0x3c, !PT ;  /* 0x0000001014927812 */ /* 0x000fc400078e3cff */
[C---:B------:R-:W-:Y:S02]  /*0e80*/  LOP3.LUT R148, R20.reuse, 0x20, RZ, 0x3c, !PT ;  /* 0x0000002014947812 */ /* 0x040fe400078e3cff */
[C---:B------:R-:W-:Y:S02]  /*0e90*/  LOP3.LUT R149, R20.reuse, 0x30, RZ, 0x3c, !PT ;  /* 0x0000003014957812 */ /* 0x040fe400078e3cff */
[C---:B------:R-:W-:Y:S02]  /*0ea0*/  LOP3.LUT R150, R20.reuse, 0x40, RZ, 0x3c, !PT ;  /* 0x0000004014967812 */ /* 0x040fe400078e3cff */
[C---:B------:R-:W-:Y:S02]  /*0eb0*/  LOP3.LUT R151, R20.reuse, 0x50, RZ, 0x3c, !PT ;  /* 0x0000005014977812 */ /* 0x040fe400078e3cff */
[C---:B------:R-:W-:Y:S02]  /*0ec0*/  LOP3.LUT R152, R20.reuse, 0x60, RZ, 0x3c, !PT ;  /* 0x0000006014987812 */ /* 0x040fe400078e3cff */
[----:B------:R-:W-:-:S02]  /*0ed0*/  LOP3.LUT R153, R20, 0x70, RZ, 0x3c, !PT ;  /* 0x0000007014997812 */ /* 0x000fc400078e3cff */
[-C--:B------:R-:W-:Y:S02]  /*0ee0*/  LEA.HI.X.SX32 R11, R11, R23.reuse, 0x1, P1 ;  /* 0x000000170b0b7211 */ /* 0x080fe400008f0eff */
[-C--:B------:R-:W-:Y:S02]  /*0ef0*/  LEA.HI.X.SX32 R141, R33, R23.reuse, 0x1, P4 ;  /* 0x00000017218d7211 */ /* 0x080fe400020f0eff */
[-C--:B------:R-:W-:Y:S02]  /*0f00*/  LEA.HI.X.SX32 R9, R37, R23.reuse, 0x1, P6 ;  /* 0x0000001725097211 */ /* 0x080fe400030f0eff */
[-C--:B------:R-:W-:Y:S02]  /*0f10*/  LEA.HI.X.SX32 R3, R25, R23.reuse, 0x1, P2 ;  /* 0x0000001719037211 */ /* 0x080fe400010f0eff */
[----:B------:R-:W-:-:S07]  /*0f20*/  LEA.HI.X.SX32 R17, R35, R23, 0x1, P0 ;  /* 0x0000001723117211 */ /* 0x000fce00000f0eff */
.L_x_1:
[----:B------:R-:W-:-:S04]  /*0f30*/  IMAD.WIDE R24, R145, 0x2, R96 ;  /* 0x0000000291187825 */ /* 0x000fc800078e0260 */
[C---:B------:R-:W-:Y:S01]  /*0f40*/  IMAD.WIDE R26, R145.reuse, 0x2, R98 ;  /* 0x00000002911a7825 */ /* 0x040fe200078e0262 */
[----:B------:R0:W2:Y:S03]  /*0f50*/  LDG.E.U16 R18, desc[UR14][R24.64] ;  /* 0x0000000e18127981 */ /* 0x0000a6000c1e1500 */
[C---:B------:R-:W-:Y:S01]  /*0f60*/  IMAD.WIDE R28, R145.reuse, 0x2, R100 ;  /* 0x00000002911c7825 */ /* 0x040fe200078e0264 */
[----:B------:R1:W3:Y:S03]  /*0f70*/  LDG.E.U16 R44, desc[UR14][R26.64] ;  /* 0x0000000e1a2c7981 */ /* 0x0002e6000c1e1500 */
[C---:B------:R-:W-:Y:S01]  /*0f80*/  IMAD.WIDE R30, R145.reuse, 0x2, R102 ;  /* 0x00000002911e7825 */ /* 0x040fe200078e0266 */
[----:B------:R4:W5:Y:S03]  /*0f90*/  LDG.E.U16 R46, desc[UR14][R28.64] ;  /* 0x0000000e1c2e7981 */ /* 0x000966000c1e1500 */
[C---:B------:R-:W-:Y:S01]  /*0fa0*/  IMAD.WIDE R32, R145.reuse, 0x2, R104 ;  /* 0x0000000291207825 */ /* 0x040fe200078e0268 */
[----:B------:R4:W5:Y:S03]  /*0fb0*/  LDG.E.U16 R48, desc[UR14][R30.64] ;  /* 0x0000000e1e307981 */ /* 0x000966000c1e1500 */
[C---:B------:R-:W-:Y:S01]  /*0fc0*/  IMAD.WIDE R34, R145.reuse, 0x2, R106 ;  /* 0x0000000291227825 */ /* 0x040fe200078e026a */
[----:B------:R4:W5:Y:S03]  /*0fd0*/  LDG.E.U16 R50, desc[UR14][R32.64] ;  /* 0x0000000e20327981 */ /* 0x000966000c1e1500 */
[C---:B0-----:R-:W-:Y:S01]  /*0fe0*/  IMAD.WIDE R24, R145.reuse, 0x2, R108 ;  /* 0x0000000291187825 */ /* 0x041fe200078e026c */
[----:B------:R0:W5:Y:S03]  /*0ff0*/  LDG.E.U16 R52, desc[UR14][R34.64] ;  /* 0x0000000e22347981 */ /* 0x000166000c1e1500 */
[----:B------:R-:W-:-:S02]  /*1000*/  IMAD.WIDE R36, R145, 0x2, R110 ;  /* 0x0000000291247825 */ /* 0x000fc400078e026e */
[----:B------:R-:W5:Y:S02]  /*1010*/  LDG.E.U16 R24, desc[UR14][R24.64] ;  /* 0x0000000e18187981 */ /* 0x000f64000c1e1500 */
[C---:B------:R-:W-:Y:S02]  /*1020*/  IMAD.WIDE R38, R145.reuse, 0x2, R112 ;  /* 0x0000000291267825 */ /* 0x040fe400078e0270 */
[----:B------:R-:W5:Y:S02]  /*1030*/  LDG.E.U16 R36, desc[UR14][R36.64] ;  /* 0x0000000e24247981 */ /* 0x000f64000c1e1500 */
[C---:B------:R-:W-:Y:S02]  /*1040*/  IMAD.WIDE R40, R145.reuse, 0x2, R114 ;  /* 0x0000000291287825 */ /* 0x040fe400078e0272 */
[----:B------:R-:W5:Y:S02]  /*1050*/  LDG.E.U16 R38, desc[UR14][R38.64] ;  /* 0x0000000e26267981 */ /* 0x000f64000c1e1500 */
[----:B------:R-:W-:-:S02]  /*1060*/  IMAD.WIDE R42, R145, 0x2, R116 ;  /* 0x00000002912a7825 */ /* 0x000fc400078e0274 */
[----:B------:R-:W5:Y:S02]  /*1070*/  LDG.E.U16 R40, desc[UR14][R40.64] ;  /* 0x0000000e28287981 */ /* 0x000f64000c1e1500 */
[C---:B-1----:R-:W-:Y:S02]  /*1080*/  IMAD.WIDE R26, R145.reuse, 0x2, R118 ;  /* 0x00000002911a7825 */ /* 0x042fe400078e0276 */
[----:B------:R-:W5:Y:S02]  /*1090*/  LDG.E.U16 R158, desc[UR14][R42.64] ;  /* 0x0000000e2a9e7981 */ /* 0x000f64000c1e1500 */
[C---:B----4-:R-:W-:Y:S02]  /*10a0*/  IMAD.WIDE R28, R145.reuse, 0x2, R120 ;  /* 0x00000002911c7825 */ /* 0x050fe400078e0278 */
[----:B------:R-:W4:Y:S02]  /*10b0*/  LDG.E.U16 R160, desc[UR14][R26.64] ;  /* 0x0000000e1aa07981 */ /* 0x000f24000c1e1500 */
[----:B------:R-:W-:-:S02]  /*10c0*/  IMAD.WIDE R30, R145, 0x2, R122 ;  /* 0x00000002911e7825 */ /* 0x000fc400078e027a */
[----:B------:R-:W4:Y:S02]  /*10d0*/  LDG.E.U16 R162, desc[UR14][R28.64] ;  /* 0x0000000e1ca27981 */ /* 0x000f24000c1e1500 */
[C---:B------:R-:W-:Y:S02]  /*10e0*/  IMAD.WIDE R32, R145.reuse, 0x2, R124 ;  /* 0x0000000291207825 */ /* 0x040fe400078e027c */
[----:B------:R-:W4:Y:S02]  /*10f0*/  LDG.E.U16 R164, desc[UR14][R30.64] ;  /* 0x0000000e1ea47981 */ /* 0x000f24000c1e1500 */
[----:B0-----:R-:W-:Y:S02]  /*1100*/  IMAD.WIDE R34, R145, 0x2, R126 ;  /* 0x0000000291227825 */ /* 0x001fe400078e027e */
[----:B------:R-:W4:Y:S04]  /*1110*/  LDG.E.U16 R166, desc[UR14][R32.64] ;  /* 0x0000000e20a67981 */ /* 0x000f28000c1e1500 */
[----:B------:R-:W4:Y:S01]  /*1120*/  LDG.E.U16 R168, desc[UR14][R34.64] ;  /* 0x0000000e22a87981 */ /* 0x000f22000c1e1500 */
[----:B------:R-:W-:Y:S06]  /*1130*/  BAR.SYNC.DEFER_BLOCKING 0x0 ;  /* 0x0000000000007b1d */ /* 0x000fec0000010000 */
[----:B------:R-:W-:Y:S01]  /*1140*/  UMOV UR9, 0x40000040 ;  /* 0x4000004000097882 */ /* 0x000fe20000000000 */
[----:B------:R-:W-:Y:S01]  /*1150*/  UMOV UR11, 0xc0000010 ;  /* 0xc0000010000b7882 */ /* 0x000fe20000000000 */
[----:B--2---:R-:W-:Y:S04]  /*1160*/  STS.U16 [R143+UR6], R18 ;  /* 0x000000128f007988 */ /* 0x004fe80008000406 */
[----:B---3--:R-:W-:Y:S04]  /*1170*/  STS.U16 [R143+UR6+0x100], R44 ;  /* 0x0001002c8f007988 */ /* 0x008fe80008000406 */
[----:B-----5:R-:W-:Y:S04]  /*1180*/  STS.U16 [R143+UR6+0x200], R46 ;  /* 0x0002002e8f007988 */ /* 0x020fe80008000406 */
[----:B------:R-:W-:Y:S04]  /*1190*/  STS.U16 [R143+UR6+0x300], R48 ;  /* 0x000300308f007988 */ /* 0x000fe80008000406 */
[----:B------:R-:W-:Y:S04]  /*11a0*/  STS.U16 [R143+UR6+0x400], R50 ;  /* 0x000400328f007988 */ /* 0x000fe80008000406 */
[----:B------:R-:W-:Y:S04]  /*11b0*/  STS.U16 [R143+UR6+0x500], R52 ;  /* 0x000500348f007988 */ /* 0x000fe80008000406 */
[----:B------:R-:W-:Y:S04]  /*11c0*/  STS.U16 [R143+UR6+0x600], R24 ;  /* 0x000600188f007988 */ /* 0x000fe80008000406 */
[----:B------:R-:W-:Y:S04]  /*11d0*/  STS.U16 [R143+UR6+0x700], R36 ;  /* 0x000700248f007988 */ /* 0x000fe80008000406 */
[----:B------:R-:W-:Y:S04]  /*11e0*/  STS.U16 [R143+UR6+0x800], R38 ;  /* 0x000800268f007988 */ /* 0x000fe80008000406 */
[----:B------:R0:W-:Y:S04]  /*11f0*/  STS.U16 [R143+UR6+0x900], R40 ;  /* 0x000900288f007988 */ /* 0x0001e80008000406 */
[----:B------:R1:W-:Y:S04]  /*1200*/  STS.U16 [R143+UR6+0xa00], R158 ;  /* 0x000a009e8f007988 */ /* 0x0003e80008000406 */
[----:B----4-:R2:W-:Y:S04]  /*1210*/  STS.U16 [R143+UR6+0xb00], R160 ;  /* 0x000b00a08f007988 */ /* 0x0105e80008000406 */
[----:B------:R-:W-:Y:S04]  /*1220*/  STS.U16 [R143+UR6+0xc00], R162 ;  /* 0x000c00a28f007988 */ /* 0x000fe80008000406 */
[----:B------:R-:W-:Y:S04]  /*1230*/  STS.U16 [R143+UR6+0xd00], R164 ;  /* 0x000d00a48f007988 */ /* 0x000fe80008000406 */
[----:B------:R-:W-:Y:S04]  /*1240*/  STS.U16 [R143+UR6+0xe00], R166 ;  /* 0x000e00a68f007988 */ /* 0x000fe80008000406 */
[----:B------:R-:W-:Y:S01]  /*1250*/  STS.U16 [R143+UR6+0xf00], R168 ;  /* 0x000f00a88f007988 */ /* 0x000fe20008000406 */
[----:B------:R3:W-:Y:S06]  /*1260*/  MEMBAR.ALL.CTA ;  /* 0x0000000000007992 */ /* 0x0007ec0000008000 */
[----:B---3--:R-:W3:Y:S02]  /*1270*/  FENCE.VIEW.ASYNC.S ;  /* 0x00000000000073c6 */ /* 0x008ee40000000000 */
[----:B---3--:R-:W-:Y:S06]  /*1280*/  BAR.SYNC.DEFER_BLOCKING 0x0 ;  /* 0x0000000000007b1d */ /* 0x008fec0000010000 */
[----:B0-----:R-:W-:-:S06]  /*1290*/  WARPGROUP.ARRIVE ;  /* 0x00000000000079c5 */ /* 0x001fcc0000000000 */
[----:B------:R-:W-:Y:S03]  /*12a0*/  HGMMA.64x128x16.F32 R24, gdesc[UR8].tnspA, RZ, !UPT, gsb0 ;  /* 0x21e00000081879f0 */ /* 0x000fe6000c0008ff */
[----:B------:R-:W-:Y:S02]  /*12b0*/  WARPGROUP.DEPBAR.LE gsb0, 0x0 ;  /* 0x00008000000079c5 */ /* 0x000fe40000010000 */
[----:B------:R-:W-:Y:S01]  /*12c0*/  FMUL R18, R24, UR12 ;  /* 0x0000000c18127c20 */ /* 0x000fe20008400000 */
[----:B------:R-:W-:Y:S01]  /*12d0*/  FMUL R157, R25, UR12 ;  /* 0x0000000c199d7c20 */ /* 0x000fe20008400000 */
[----:B-1----:R-:W-:-:S04]  /*12e0*/  FMUL R158, R28, UR12 ;  /* 0x0000000c1c9e7c20 */ /* 0x002fc80008400000 */
[----:B------:R-:W-:Y:S01]  /*12f0*/  FMNMX R157, R18, R157, !PT ;  /* 0x0000009d129d7209 */ /* 0x000fe20007800000 */
[----:B------:R-:W-:-:S03]  /*1300*/  FMUL R18, R29, UR12 ;  /* 0x0000000c1d127c20 */ /* 0x000fc60008400000 */
        /* <DEDUP_REMOVED lines=56> */
[----:B------:R-:W-:-:S04]  /*1690*/  FMNMX R157, R157, R158, !PT ;  /* 0x0000009e9d9d7209 */ /* 0x000fc80007800000 */
[----:B------:R-:W-:-:S05]  /*16a0*/  FMNMX R161, R18, R157, !PT ;  /* 0x0000009d12a17209 */ /* 0x000fca0007800000 */
[----:B------:R-:W0:Y:S01]  /*16b0*/  SHFL.BFLY PT, R18, R161, 0x2, 0x1f ;  /* 0x0c401f00a1127f89 */ /* 0x000e2200000e0000 */
[----:B------:R-:W-:Y:S01]  /*16c0*/  FMUL R157, R27, UR12 ;  /* 0x0000000c1b9d7c20 */ /* 0x000fe20008400000 */
[----:B--2---:R-:W-:Y:S01]  /*16d0*/  FMUL R160, R30, UR12 ;  /* 0x0000000c1ea07c20 */ /* 0x004fe20008400000 */
[----:B0-----:R-:W-:-:S05]  /*16e0*/  FMNMX R164, R161, R18, !PT ;  /* 0x00000012a1a47209 */ /* 0x001fca0007800000 */
[----:B------:R-:W0:Y:S01]  /*16f0*/  SHFL.BFLY PT, R167, R164, 0x1, 0x1f ;  /* 0x0c201f00a4a77f89 */ /* 0x000e2200000e0000 */
[----:B------:R-:W-:-:S05]  /*1700*/  FMUL R18, R26, UR12 ;  /* 0x0000000c1a127c20 */ /* 0x000fca0008400000 */
[----:B------:R-:W-:Y:S01]  /*1710*/  FMNMX R157, R18, R157, !PT ;  /* 0x0000009d129d7209 */ /* 0x000fe20007800000 */
[----:B------:R-:W-:-:S03]  /*1720*/  FMUL R18, R31, UR12 ;  /* 0x0000000c1f127c20 */ /* 0x000fc60008400000 */
[----:B------:R-:W-:Y:S01]  /*1730*/  FMNMX R165, R160, R157, !PT ;  /* 0x0000009da0a57209 */ /* 0x000fe20007800000 */
[----:B------:R-:W-:-:S03]  /*1740*/  FMUL R157, R34, UR12 ;  /* 0x0000000c229d7c20 */ /* 0x000fc60008400000 */
[----:B------:R-:W-:Y:S01]  /*1750*/  FMNMX R18, R18, R165, !PT ;  /* 0x000000a512127209 */ /* 0x000fe20007800000 */
[----:B------:R-:W-:-:S03]  /*1760*/  IMAD.WIDE R160, R147, 0x2, R8 ;  /* 0x0000000293a07825 */ /* 0x000fc600078e0208 */
[----:B------:R-:W-:Y:S02]  /*1770*/  FMNMX R168, R157, R18, !PT ;  /* 0x000000129da87209 */ /* 0x000fe40007800000 */
[----:B0-----:R-:W-:Y:S01]  /*1780*/  FMNMX R164, R164, R167, !PT ;  /* 0x000000a7a4a47209 */ /* 0x001fe20007800000 */
[----:B------:R-:W-:Y:S01]  /*1790*/  FMUL R157, R35, UR12 ;  /* 0x0000000c239d7c20 */ /* 0x000fe20008400000 */
[----:B------:R0:W2:Y:S02]  /*17a0*/  LDG.E.U16 R177, desc[UR14][R160.64] ;  /* 0x0000000ea0b17981 */ /* 0x0000a4000c1e1500 */
[----:B------:R-:W-:Y:S01]  /*17b0*/  FMNMX R18, R164, R173, !PT ;  /* 0x000000ada4127209 */ /* 0x000fe20007800000 */
[----:B------:R-:W-:Y:S01]  /*17c0*/  FMUL R166, R38, UR12 ;  /* 0x0000000c26a67c20 */ /* 0x000fe20008400000 */
[----:B------:R-:W-:-:S04]  /*17d0*/  IMAD.WIDE R164, R147, 0x2, R4 ;  /* 0x0000000293a47825 */ /* 0x000fc800078e0204 */
[----:B------:R-:W-:Y:S01]  /*17e0*/  FFMA R25, R25, UR12, -R18 ;  /* 0x0000000c19197c23 */ /* 0x000fe20008000812 */
[----:B0-----:R-:W-:-:S03]  /*17f0*/  FMNMX R161, R157, R168, !PT ;  /* 0x000000a89da17209 */ /* 0x001fc60007800000 */
[----:B------:R-:W-:Y:S01]  /*1800*/  FMUL R169, R25, 1.4426950216293334961 ;  /* 0x3fb8aa3b19a97820 */ /* 0x000fe20000400000 */
[----:B------:R-:W-:-:S04]  /*1810*/  IMAD.WIDE R162, R147, 0x2, R6 ;  /* 0x0000000293a27825 */ /* 0x000fc800078e0206 */
[----:B------:R-:W-:Y:S01]  /*1820*/  FMUL R25, R39, UR12 ;  /* 0x0000000c27197c20 */ /* 0x000fe20008400000 */
[----:B------:R-:W-:Y:S01]  /*1830*/  FMNMX R166, R166, R161, !PT ;  /* 0x000000a1a6a67209 */ /* 0x000fe20007800000 */
[----:B------:R0:W3:Y:S01]  /*1840*/  LDG.E.U16 R181, desc[UR14][R164.64] ;  /* 0x0000000ea4b57981 */ /* 0x0000e2000c1e1500 */
[----:B------:R-:W-:Y:S01]  /*1850*/  FFMA R29, R29, UR12, -R18 ;  /* 0x0000000c1d1d7c23 */ /* 0x000fe20008000812 */
[----:B------:R-:W-:Y:S02]  /*1860*/  IMAD.WIDE R158, R147, 0x2, R22 ;  /* 0x00000002939e7825 */ /* 0x000fe400078e0216 */
[----:B------:R1:W4:Y:S02]  /*1870*/  LDG.E.U16 R179, desc[UR14][R162.64] ;  /* 0x0000000ea2b37981 */ /* 0x000324000c1e1500 */
[----:B------:R-:W-:Y:S01]  /*1880*/  FMUL R170, R29, 1.4426950216293334961 ;  /* 0x3fb8aa3b1daa7820 */ /* 0x000fe20000400000 */
[----:B------:R-:W-:Y:S01]  /*1890*/  FMUL R29, R43, UR12 ;  /* 0x0000000c2b1d7c20 */ /* 0x000fe20008400000 */
[----:B------:R5:W2:Y:S01]  /*18a0*/  LDG.E.U16 R175, desc[UR14][R158.64] ;  /* 0x0000000e9eaf7981 */ /* 0x000aa2000c1e1500 */
[----:B0-----:R-:W-:Y:S01]  /*18b0*/  FMUL R164, R42, UR12 ;  /* 0x0000000c2aa47c20 */ /* 0x001fe20008400000 */
[----:B------:R-:W-:Y:S01]  /*18c0*/  FMNMX R165, R25, R166, !PT ;  /* 0x000000a619a57209 */ /* 0x000fe20007800000 */
[----:B-1----:R-:W-:-:S03]  /*18d0*/  IMAD.WIDE R162, R147, 0x2, R12 ;  /* 0x0000000293a27825 */ /* 0x002fc600078e020c */
[----:B------:R-:W-:Y:S01]  /*18e0*/  FMNMX R168, R164, R165, !PT ;  /* 0x000000a5a4a87209 */ /* 0x000fe20007800000 */
[C---:B-----5:R-:W-:Y:S01]  /*18f0*/  IMAD.WIDE R158, R147.reuse, 0x2, R14 ;  /* 0x00000002939e7825 */ /* 0x060fe200078e020e */
[----:B------:R0:W5:Y:S03]  /*1900*/  LDG.E.U16 R25, desc[UR14][R162.64] ;  /* 0x0000000ea2197981 */ /* 0x000166000c1e1500 */
[----:B------:R-:W-:Y:S01]  /*1910*/  FFMA R167, R24, UR12, -R18 ;  /* 0x0000000c18a77c23 */ /* 0x000fe20008000812 */
[C---:B------:R-:W-:Y:S01]  /*1920*/  IMAD.WIDE R160, R147.reuse, 0x2, R138 ;  /* 0x0000000293a07825 */ /* 0x040fe200078e028a */
[----:B------:R1:W3:Y:S03]  /*1930*/  LDG.E.U16 R24, desc[UR14][R158.64] ;  /* 0x0000000e9e187981 */ /* 0x0002e6000c1e1500 */
[----:B------:R-:W-:-:S04]  /*1940*/  IMAD.WIDE R164, R147, 0x2, R10 ;  /* 0x0000000293a47825 */ /* 0x000fc800078e020a */
[----:B0-----:R-:W-:Y:S01]  /*1950*/  FMUL R162, R46, UR12 ;  /* 0x0000000c2ea27c20 */ /* 0x001fe20008400000 */
[----:B------:R-:W-:Y:S01]  /*1960*/  FMNMX R163, R29, R168, !PT ;  /* 0x000000a81da37209 */ /* 0x000fe20007800000 */
[----:B-1----:R-:W-:-:S03]  /*1970*/  FFMA R159, R28, UR12, -R18 ;  /* 0x0000000c1c9f7c23 */ /* 0x002fc60008000812 */
[----:B------:R-:W-:Y:S01]  /*1980*/  FMNMX R172, R162, R163, !PT ;  /* 0x000000a3a2ac7209 */ /* 0x000fe20007800000 */
[----:B------:R0:W5:Y:S01]  /*1990*/  LDG.E.U16 R28, desc[UR14][R160.64] ;  /* 0x0000000ea01c7981 */ /* 0x000162000c1e1500 */
[----:B------:R-:W-:Y:S01]  /*19a0*/  FMUL R163, R47, UR12 ;  /* 0x0000000c2fa37c20 */ /* 0x000fe20008400000 */
[----:B------:R-:W-:Y:S01]  /*19b0*/  FMUL R167, R167, 1.4426950216293334961 ;  /* 0x3fb8aa3ba7a77820 */ /* 0x000fe20000400000 */
[--C-:B------:R-:W-:Y:S01]  /*19c0*/  FFMA R37, R37, UR12, -R18.reuse ;  /* 0x0000000c25257c23 */ /* 0x100fe20008000812 */
[--C-:B0-----:R-:W-:Y:S02]  /*19d0*/  FFMA R161, R32, UR12, -R18.reuse ;  /* 0x0000000c20a17c23 */ /* 0x101fe40008000812 */
[----:B------:R0:W5:Y:S01]  /*19e0*/  LDG.E.U16 R32, desc[UR14][R164.64] ;  /* 0x0000000ea4207981 */ /* 0x000162000c1e1500 */
[----:B------:R1:W-:Y:S01]  /*19f0*/  MUFU.EX2 R157, R167 ;  /* 0x000000a7009d7308 */ /* 0x0003e20000000800 */
[--C-:B------:R-:W-:Y:S01]  /*1a00*/  FFMA R33, R33, UR12, -R18.reuse ;  /* 0x0000000c21217c23 */ /* 0x100fe20008000812 */
[----:B0-----:R-:W-:Y:S01]  /*1a10*/  FFMA R164, R36, UR12, -R18 ;  /* 0x0000000c24a47c23 */ /* 0x001fe20008000812 */
[----:B------:R-:W-:Y:S01]  /*1a20*/  FMUL R36, R50, UR12 ;  /* 0x0000000c32247c20 */ /* 0x000fe20008400000 */
[----:B------:R-:W-:-:S04]  /*1a30*/  FMNMX R165, R163, R172, !PT ;  /* 0x000000aca3a57209 */ /* 0x000fc80007800000 */
[----:B------:R0:W-:Y:S01]  /*1a40*/  MUFU.EX2 R160, R170 ;  /* 0x000000aa00a07308 */ /* 0x0001e20000000800 */
[----:B------:R-:W-:Y:S01]  /*1a50*/  FMUL R174, R164, 1.4426950216293334961 ;  /* 0x3fb8aa3ba4ae7820 */ /* 0x000fe20000400000 */
[----:B-1----:R-:W-:-:S04]  /*1a60*/  IMAD.WIDE R166, R147, 0x2, R2 ;  /* 0x0000000293a67825 */ /* 0x002fc800078e0202 */
[----:B------:R-:W-:Y:S01]  /*1a70*/  FMUL R164, R37, 1.4426950216293334961 ;  /* 0x3fb8aa3b25a47820 */ /* 0x000fe20000400000 */
[----:B------:R-:W-:Y:S01]  /*1a80*/  FMUL R37, R51, UR12 ;  /* 0x0000000c33257c20 */ /* 0x000fe20008400000 */
[----:B------:R-:W-:Y:S01]  /*1a90*/  FMNMX R172, R36, R165, !PT ;  /* 0x000000a524ac7209 */ /* 0x000fe20007800000 */
[----:B------:R1:W-:Y:S01]  /*1aa0*/  MUFU.EX2 R158, R169 ;  /* 0x000000a9009e7308 */ /* 0x0003e20000000800 */
[----:B0-----:R-:W-:-:S04]  /*1ab0*/  IMAD.WIDE R170, R147, 0x2, R130 ;  /* 0x0000000293aa7825 */ /* 0x001fc800078e0282 */
[--C-:B------:R-:W-:Y:S01]  /*1ac0*/  FFMA R165, R40, UR12, -R18.reuse ;  /* 0x0000000c28a57c23 */ /* 0x100fe20008000812 */
[----:B------:R-:W-:Y:S01]  /*1ad0*/  FFMA R41, R41, UR12, -R18 ;  /* 0x0000000c29297c23 */ /* 0x000fe20008000812 */
[----:B------:R0:W4:Y:S01]  /*1ae0*/  LDG.E.U16 R29, desc[UR14][R166.64] ;  /* 0x0000000ea61d7981 */ /* 0x000122000c1e1500 */
[----:B------:R-:W-:Y:S01]  /*1af0*/  FMUL R40, R54, UR12 ;  /* 0x0000000c36287c20 */ /* 0x000fe20008400000 */
[----:B------:R-:W-:Y:S02]  /*1b00*/  FMUL R162, R33, 1.4426950216293334961 ;  /* 0x3fb8aa3b21a27820 */ /* 0x000fe40000400000 */
[----:B------:R0:W3:Y:S01]  /*1b10*/  LDG.E.U16 R183, desc[UR14][R170.64] ;  /* 0x0000000eaab77981 */ /* 0x0000e2000c1e1500 */
[C---:B-1----:R-:W-:Y:S01]  /*1b20*/  IMAD.WIDE R168, R147.reuse, 0x2, R128 ;  /* 0x0000000293a87825 */ /* 0x042fe200078e0280 */
[----:B------:R1:W-:Y:S03]  /*1b30*/  MUFU.EX2 R163, R174 ;  /* 0x000000ae00a37308 */ /* 0x0003e60000000800 */
[----:B0-----:R-:W-:Y:S01]  /*1b40*/  IMAD.WIDE R166, R147, 0x2, R132 ;  /* 0x0000000293a67825 */ /* 0x001fe200078e0284 */
[----:B------:R0:W5:Y:S01]  /*1b50*/  LDG.E.U16 R33, desc[UR14][R168.64] ;  /* 0x0000000ea8217981 */ /* 0x000162000c1e1500 */
[----:B------:R-:W-:-:S02]  /*1b60*/  FMNMX R171, R37, R172, !PT ;  /* 0x000000ac25ab7209 */ /* 0x000fc40007800000 */
[----:B-1----:R-:W-:Y:S01]  /*1b70*/  FMUL R174, R41, 1.4426950216293334961 ;  /* 0x3fb8aa3b29ae7820 */ /* 0x002fe20000400000 */
[----:B------:R-:W-:Y:S01]  /*1b80*/  FMUL R41, R55, UR12 ;  /* 0x0000000c37297c20 */ /* 0x000fe20008400000 */
[----:B------:R1:W3:Y:S01]  /*1b90*/  LDG.E.U16 R36, desc[UR14][R166.64] ;  /* 0x0000000ea6247981 */ /* 0x0002e2000c1e1500 */
[----:B------:R-:W-:Y:S01]  /*1ba0*/  FMNMX R172, R40, R171, !PT ;  /* 0x000000ab28ac7209 */ /* 0x000fe20007800000 */
[----:B0-----:R-:W-:-:S04]  /*1bb0*/  IMAD.WIDE R168, R147, 0x2, R134 ;  /* 0x0000000293a87825 */ /* 0x001fc800078e0286 */
[--C-:B------:R-:W-:Y:S01]  /*1bc0*/  FFMA R45, R45, UR12, -R18.reuse ;  /* 0x0000000c2d2d7c23 */ /* 0x100fe20008000812 */
[----:B------:R0:W3:Y:S01]  /*1bd0*/  LDG.E.U16 R37, desc[UR14][R168.64] ;  /* 0x0000000ea8257981 */ /* 0x0000e2000c1e1500 */
[----:B-1----:R-:W-:Y:S01]  /*1be0*/  FFMA R167, R44, UR12, -R18 ;  /* 0x0000000c2ca77c23 */ /* 0x002fe20008000812 */
[----:B------:R-:W-:Y:S01]  /*1bf0*/  FMUL R44, R58, UR12 ;  /* 0x0000000c3a2c7c20 */ /* 0x000fe20008400000 */
[----:B------:R-:W-:-:S04]  /*1c00*/  IMAD.WIDE R170, R147, 0x2, R136 ;  /* 0x0000000293aa7825 */ /* 0x000fc800078e0288 */
[----:B------:R-:W-:Y:S01]  /*1c10*/  IMAD.WIDE R184, R147, 0x2, R140 ;  /* 0x0000000293b87825 */ /* 0x000fe200078e028c */
[----:B------:R1:W3:Y:S01]  /*1c20*/  LDG.E.U16 R40, desc[UR14][R170.64] ;  /* 0x0000000eaa287981 */ /* 0x0002e2000c1e1500 */
[----:B0-----:R-:W-:Y:S02]  /*1c30*/  FMNMX R169, R41, R172, !PT ;  /* 0x000000ac29a97209 */ /* 0x001fe40007800000 */
[----:B------:R-:W-:Y:S01]  /*1c40*/  FMUL R168, R45, 1.4426950216293334961 ;  /* 0x3fb8aa3b2da87820 */ /* 0x000fe20000400000 */
[----:B------:R-:W3:Y:S01]  /*1c50*/  LDG.E.U16 R41, desc[UR14][R184.64] ;  /* 0x0000000eb8297981 */ /* 0x000ee2000c1e1500 */
[----:B------:R-:W-:Y:S01]  /*1c60*/  FMNMX R172, R44, R169, !PT ;  /* 0x000000a92cac7209 */ /* 0x000fe20007800000 */
[----:B------:R-:W-:-:S06]  /*1c70*/  IMAD.WIDE R44, R147, 0x2, R16 ;  /* 0x00000002932c7825 */ /* 0x000fcc00078e0210 */
[----:B------:R0:W3:Y:S01]  /*1c80*/  LDG.E.U16 R44, desc[UR14][R44.64] ;  /* 0x0000000e2c2c7981 */ /* 0x0000e2000c1e1500 */
[----:B------:R-:W-:Y:S01]  /*1c90*/  FMUL R169, R59, UR12 ;  /* 0x0000000c3ba97c20 */ /* 0x000fe20008400000 */
[----:B-1----:R-:W-:Y:S01]  /*1ca0*/  FMUL R170, R62, UR12 ;  /* 0x0000000c3eaa7c20 */ /* 0x002fe20008400000 */
[--C-:B------:R-:W-:Y:S01]  /*1cb0*/  FFMA R171, R48, UR12, -R18.reuse ;  /* 0x0000000c30ab7c23 */ /* 0x100fe20008000812 */
[--C-:B------:R-:W-:Y:S01]  /*1cc0*/  FFMA R49, R49, UR12, -R18.reuse ;  /* 0x0000000c31317c23 */ /* 0x100fe20008000812 */
[----:B------:R1:W-:Y:S01]  /*1cd0*/  MUFU.EX2 R166, R174 ;  /* 0x000000ae00a67308 */ /* 0x0003e20000000800 */
[----:B------:R-:W-:Y:S01]  /*1ce0*/  FMNMX R169, R169, R172, !PT ;  /* 0x000000aca9a97209 */ /* 0x000fe20007800000 */
[----:B------:R-:W-:Y:S01]  /*1cf0*/  FMUL R48, R63, UR12 ;  /* 0x0000000c3f307c20 */ /* 0x000fe20008400000 */
[----:B------:R-:W-:Y:S01]  /*1d00*/  FMUL R172, R171, 1.4426950216293334961 ;  /* 0x3fb8aa3babac7820 */ /* 0x000fe20000400000 */
[----:B------:R-:W-:Y:S01]  /*1d10*/  FFMA R53, R53, UR12, -R18 ;  /* 0x0000000c35357c23 */ /* 0x000fe20008000812 */
[----:B------:R-:W-:Y:S01]  /*1d20*/  FMNMX R171, R170, R169, !PT ;  /* 0x000000a9aaab7209 */ /* 0x000fe20007800000 */
[----:B------:R-:W-:Y:S01]  /*1d30*/  FMUL R170, R66, UR12 ;  /* 0x0000000c42aa7c20 */ /* 0x000fe20008400000 */
[----:B0-----:R-:W-:Y:S01]  /*1d40*/  FMUL R45, R70, UR12 ;  /* 0x0000000c462d7c20 */ /* 0x001fe20008400000 */
[----:B------:R-:W-:Y:S01]  /*1d50*/  BAR.SYNC.DEFER_BLOCKING 0x0 ;  /* 0x0000000000007b1d */ /* 0x000fe20000010000 */
[----:B------:R-:W-:Y:S01]  /*1d60*/  FMNMX R171, R48, R171, !PT ;  /* 0x000000ab30ab7209 */ /* 0x000fe20007800000 */
[----:B------:R-:W-:Y:S01]  /*1d70*/  FMUL R48, R67, UR12 ;  /* 0x0000000c43307c20 */ /* 0x000fe20008400000 */
[----:B-1----:R-:W-:-:S02]  /*1d80*/  FMUL R174, R49, 1.4426950216293334961 ;  /* 0x3fb8aa3b31ae7820 */ /* 0x002fc40000400000 */
[----:B------:R-:W-:Y:S01]  /*1d90*/  FMNMX R171, R170, R171, !PT ;  /* 0x000000abaaab7209 */ /* 0x000fe20007800000 */
[----:B------:R-:W-:-:S03]  /*1da0*/  FFMA R49, R52, UR12, -R18 ;  /* 0x0000000c34317c23 */ /* 0x000fc60008000812 */
[----:B------:R-:W-:Y:S01]  /*1db0*/  FMNMX R52, R48, R171, !PT ;  /* 0x000000ab30347209 */ /* 0x000fe20007800000 */
[----:B------:R-:W-:Y:S01]  /*1dc0*/  FMUL R48, R71, UR12 ;  /* 0x0000000c47307c20 */ /* 0x000fe20008400000 */
[----:B------:R-:W-:Y:S02]  /*1dd0*/  FMUL R171, R49, 1.4426950216293334961 ;  /* 0x3fb8aa3b31ab7820 */ /* 0x000fe40000400000 */
        /* <DEDUP_REMOVED lines=19> */
[----:B------:R1:W-:Y:S01]  /*1f10*/  MUFU.EX2 R169, R172 ;  /* 0x000000ac00a97308 */ /* 0x0003e20000000800 */
[--C-:B------:R-:W-:Y:S01]  /*1f20*/  FFMA R49, R61, UR12, -R18.reuse ;  /* 0x0000000c3d317c23 */ /* 0x100fe20008000812 */
[----:B-1----:R-:W-:Y:S01]  /*1f30*/  FMUL R172, R53, 1.4426950216293334961 ;  /* 0x3fb8aa3b35ac7820 */ /* 0x002fe20000400000 */
[----:B------:R-:W-:-:S05]  /*1f40*/  FFMA R53, R56, UR12, -R18 ;  /* 0x0000000c38357c23 */ /* 0x000fca0008000812 */
[----:B------:R1:W-:Y:S01]  /*1f50*/  MUFU.EX2 R170, R174 ;  /* 0x000000ae00aa7308 */ /* 0x0003e20000000800 */
[----:B------:R-:W-:Y:S01]  /*1f60*/  FMUL R52, R49, 1.4426950216293334961 ;  /* 0x3fb8aa3b31347820 */ /* 0x000fe20000400000 */
[--C-:B------:R-:W-:Y:S01]  /*1f70*/  FFMA R49, R64, UR12, -R18.reuse ;  /* 0x0000000c40317c23 */ /* 0x100fe20008000812 */
[----:B-1----:R-:W-:Y:S01]  /*1f80*/  FMUL R174, R53, 1.4426950216293334961 ;  /* 0x3fb8aa3b35ae7820 */ /* 0x002fe20000400000 */
[----:B------:R-:W-:-:S04]  /*1f90*/  FFMA R53, R57, UR12, -R18 ;  /* 0x0000000c39357c23 */ /* 0x000fc80008000812 */
[----:B------:R1:W-:Y:S01]  /*1fa0*/  MUFU.EX2 R56, R172 ;  /* 0x000000ac00387308 */ /* 0x0003e20000000800 */
[----:B------:R-:W-:Y:S01]  /*1fb0*/  FMUL R176, R53, 1.4426950216293334961 ;  /* 0x3fb8aa3b35b07820 */ /* 0x000fe20000400000 */
[--C-:B------:R-:W-:Y:S01]  /*1fc0*/  FFMA R53, R60, UR12, -R18.reuse ;  /* 0x0000000c3c357c23 */ /* 0x100fe20008000812 */
[----:B-1----:R-:W-:Y:S01]  /*1fd0*/  FMUL R172, R49, 1.4426950216293334961 ;  /* 0x3fb8aa3b31ac7820 */ /* 0x002fe20000400000 */
[----:B------:R-:W-:-:S04]  /*1fe0*/  FFMA R49, R65, UR12, -R18 ;  /* 0x0000000c41317c23 */ /* 0x000fc80008000812 */
[----:B------:R1:W-:Y:S01]  /*1ff0*/  MUFU.EX2 R57, R174 ;  /* 0x000000ae00397308 */ /* 0x0003e20000000800 */
[----:B------:R-:W-:Y:S01]  /*2000*/  FMUL R53, R53, 1.4426950216293334961 ;  /* 0x3fb8aa3b35357820 */ /* 0x000fe20000400000 */
[----:B0-----:R-:W-:Y:S01]  /*2010*/  FMNMX R48, R45, R48, !PT ;  /* 0x000000302d307209 */ /* 0x001fe20007800000 */
[----:B-1----:R-:W-:Y:S01]  /*2020*/  FMUL R174, R49, 1.4426950216293334961 ;  /* 0x3fb8aa3b31ae7820 */ /* 0x002fe20000400000 */
[----:B------:R-:W-:-:S04]  /*2030*/  FFMA R49, R68, UR12, -R18 ;  /* 0x0000000c44317c23 */ /* 0x000fc80008000812 */
[----:B------:R0:W-:Y:S01]  /*2040*/  MUFU.EX2 R61, R53 ;  /* 0x00000035003d7308 */ /* 0x0001e20000000800 */
[----:B------:R-:W1:Y:S01]  /*2050*/  SHFL.BFLY PT, R45, R48, 0x1, 0x1f ;  /* 0x0c201f00302d7f89 */ /* 0x000e6200000e0000 */
[----:B0-----:R-:W-:Y:S01]  /*2060*/  FMUL R53, R49, 1.4426950216293334961 ;  /* 0x3fb8aa3b31357820 */ /* 0x001fe20000400000 */
[----:B------:R-:W-:-:S05]  /*2070*/  FFMA R49, R69, UR12, -R18 ;  /* 0x0000000c45317c23 */ /* 0x000fca0008000812 */
[----:B------:R0:W-:Y:S02]  /*2080*/  MUFU.EX2 R64, R52 ;  /* 0x0000003400407308 */ /* 0x0001e40000000800 */
        /* <DEDUP_REMOVED lines=8> */
[----:B------:R0:W-:Y:S01]  /*2110*/  MUFU.EX2 R69, R53 ;  /* 0x0000003500457308 */ /* 0x0001e20000000800 */
[----:B-1----:R-:W-:Y:S01]  /*2120*/  FMNMX R45, R48, R45, !PT ;  /* 0x0000002d302d7209 */ /* 0x002fe20007800000 */
[--C-:B------:R-:W-:Y:S01]  /*2130*/  FFMA R48, R85, UR12, -R18.reuse ;  /* 0x0000000c55307c23 */ /* 0x100fe20008000812 */
[----:B0-----:R-:W-:Y:S01]  /*2140*/  FMUL R53, R49, 1.4426950216293334961 ;  /* 0x3fb8aa3b31357820 */ /* 0x001fe20000400000 */
[----:B------:R-:W-:-:S04]  /*2150*/  FFMA R49, R77, UR12, -R18 ;  /* 0x0000000c4d317c23 */ /* 0x000fc80008000812 */
[----:B------:R0:W-:Y:S01]  /*2160*/  MUFU.EX2 R72, R52 ;  /* 0x0000003400487308 */ /* 0x0001e20000000800 */
[----:B------:R-:W-:Y:S01]  /*2170*/  FMNMX R85, R45, R156, !PT ;  /* 0x0000009c2d557209 */ /* 0x000fe20007800000 */
[----:B0-----:R-:W-:Y:S01]  /*2180*/  FMUL R52, R49, 1.4426950216293334961 ;  /* 0x3fb8aa3b31347820 */ /* 0x001fe20000400000 */
[--C-:B------:R-:W-:Y:S01]  /*2190*/  FFMA R49, R80, UR12, -R18.reuse ;  /* 0x0000000c50317c23 */ /* 0x100fe20008000812 */
[----:B--2---:R-:W-:Y:S04]  /*21a0*/  STS.U16 [R20+UR6], R175 ;  /* 0x000000af14007988 */ /* 0x004fe80008000406 */
[----:B------:R0:W-:Y:S01]  /*21b0*/  MUFU.EX2 R68, R174 ;  /* 0x000000ae00447308 */ /* 0x0001e20000000800 */
[--C-:B------:R-:W-:Y:S01]  /*21c0*/  FFMA R30, R30, UR12, -R85.reuse ;  /* 0x0000000c1e1e7c23 */ /* 0x100fe20008000855 */
[--C-:B------:R-:W-:Y:S01]  /*21d0*/  FFMA R26, R26, UR12, -R85.reuse ;  /* 0x0000000c1a1a7c23 */ /* 0x100fe20008000855 */
[----:B------:R-:W-:Y:S01]  /*21e0*/  FFMA R27, R27, UR12, -R85 ;  /* 0x0000000c1b1b7c23 */ /* 0x000fe20008000855 */
[----:B0-----:R-:W-:Y:S01]  /*21f0*/  FMUL R174, R49, 1.4426950216293334961 ;  /* 0x3fb8aa3b31ae7820 */ /* 0x001fe20000400000 */
[----:B------:R-:W-:-:S03]  /*2200*/  FFMA R49, R81, UR12, -R18 ;  /* 0x0000000c51317c23 */ /* 0x000fc60008000812 */
[----:B------:R0:W-:Y:S01]  /*2210*/  MUFU.EX2 R73, R176 ;  /* 0x000000b000497308 */ /* 0x0001e20000000800 */
[----:B------:R-:W-:Y:S01]  /*2220*/  FMUL R30, R30, 1.4426950216293334961 ;  /* 0x3fb8aa3b1e1e7820 */ /* 0x000fe20000400000 */
[----:B------:R-:W-:Y:S01]  /*2230*/  FMUL R26, R26, 1.4426950216293334961 ;  /* 0x3fb8aa3b1a1a7820 */ /* 0x000fe20000400000 */
[----:B------:R-:W-:Y:S01]  /*2240*/  FMUL R27, R27, 1.4426950216293334961 ;  /* 0x3fb8aa3b1b1b7820 */ /* 0x000fe20000400000 */
[----:B0-----:R-:W-:Y:S01]  /*2250*/  FMUL R176, R49, 1.4426950216293334961 ;  /* 0x3fb8aa3b31b07820 */ /* 0x001fe20000400000 */
[----:B------:R-:W-:-:S03]  /*2260*/  FFMA R49, R84, UR12, -R18 ;  /* 0x0000000c54317c23 */ /* 0x000fc60008000812 */
[----:B------:R-:W-:Y:S01]  /*2270*/  MUFU.EX2 R81, R174 ;  /* 0x000000ae00517308 */ /* 0x000fe20000000800 */
[----:B------:R-:W-:Y:S01]  /*2280*/  FADD R45, -R18, R173 ;  /* 0x000000ad122d7221 */ /* 0x000fe20000000100 */
[--C-:B------:R-:W-:Y:S01]  /*2290*/  FFMA R58, R58, UR12, -R85.reuse ;  /* 0x0000000c3a3a7c23 */ /* 0x100fe20008000855 */
[--C-:B------:R-:W-:Y:S01]  /*22a0*/  FFMA R59, R59, UR12, -R85.reuse ;  /* 0x0000000c3b3b7c23 */ /* 0x100fe20008000855 */
[--C-:B------:R-:W-:Y:S01]  /*22b0*/  FFMA R62, R62, UR12, -R85.reuse ;  /* 0x0000000c3e3e7c23 */ /* 0x100fe20008000855 */
[--C-:B------:R-:W-:Y:S01]  /*22c0*/  FFMA R63, R63, UR12, -R85.reuse ;  /* 0x0000000c3f3f7c23 */ /* 0x100fe20008000855 */
[--C-:B------:R-:W-:Y:S02]  /*22d0*/  FFMA R66, R66, UR12, -R85.reuse ;  /* 0x0000000c42427c23 */ /* 0x100fe40008000855 */
[----:B------:R-:W-:Y:S01]  /*22e0*/  MUFU.EX2 R84, R176 ;  /* 0x000000b000547308 */ /* 0x000fe20000000800 */
[--C-:B------:R-:W-:Y:S01]  /*22f0*/  FFMA R67, R67, UR12, -R85.reuse ;  /* 0x0000000c43437c23 */ /* 0x100fe20008000855 */
[--C-:B------:R-:W-:Y:S01]  /*2300*/  FFMA R70, R70, UR12, -R85.reuse ;  /* 0x0000000c46467c23 */ /* 0x100fe20008000855 */
[--C-:B------:R-:W-:Y:S01]  /*2310*/  FFMA R71, R71, UR12, -R85.reuse ;  /* 0x0000000c47477c23 */ /* 0x100fe20008000855 */
[--C-:B------:R-:W-:Y:S01]  /*2320*/  FFMA R74, R74, UR12, -R85.reuse ;  /* 0x0000000c4a4a7c23 */ /* 0x100fe20008000855 */
[--C-:B------:R-:W-:Y:S01]  /*2330*/  FFMA R75, R75, UR12, -R85.reuse ;  /* 0x0000000c4b4b7c23 */ /* 0x100fe20008000855 */
[--C-:B------:R-:W-:Y:S01]  /*2340*/  FFMA R78, R78, UR12, -R85.reuse ;  /* 0x0000000c4e4e7c23 */ /* 0x100fe20008000855 */
[--C-:B------:R-:W-:Y:S01]  /*2350*/  FFMA R79, R79, UR12, -R85.reuse ;  /* 0x0000000c4f4f7c23 */ /* 0x100fe20008000855 */
[----:B------:R0:W-:Y:S01]  /*2360*/  MUFU.EX2 R176, R30 ;  /* 0x0000001e00b07308 */ /* 0x0001e20000000800 */
[----:B----4-:R-:W-:Y:S04]  /*2370*/  STS.U16 [R20+UR6+0x400], R29 ;  /* 0x0004001d14007988 */ /* 0x010fe80008000406 */
[----:B------:R-:W-:Y:S04]  /*2380*/  STS.U16 [R146+UR6+0x80], R177 ;  /* 0x000080b192007988 */ /* 0x000fe80008000406 */
[----:B-----5:R-:W-:Y:S04]  /*2390*/  STS.U16 [R146+UR6+0x480], R33 ;  /* 0x0004802192007988 */ /* 0x020fe80008000406 */
[----:B------:R-:W-:Y:S04]  /*23a0*/  STS.U16 [R148+UR6+0x100], R179 ;  /* 0x000100b394007988 */ /* 0x000fe80008000406 */
[----:B---3--:R-:W-:Y:S04]  /*23b0*/  STS.U16 [R148+UR6+0x500], R183 ;  /* 0x000500b794007988 */ /* 0x008fe80008000406 */
[----:B------:R1:W-:Y:S04]  /*23c0*/  STS.U16 [R149+UR6+0x180], R24 ;  /* 0x0001801895007988 */ /* 0x0003e80008000406 */
[----:B------:R-:W-:Y:S04]  /*23d0*/  STS.U16 [R149+UR6+0x580], R36 ;  /* 0x0005802495007988 */ /* 0x000fe80008000406 */
[----:B------:R-:W-:Y:S04]  /*23e0*/  STS.U16 [R150+UR6+0x200], R181 ;  /* 0x000200b596007988 */ /* 0x000fe80008000406 */
[----:B------:R-:W-:Y:S04]  /*23f0*/  STS.U16 [R150+UR6+0x600], R37 ;  /* 0x0006002596007988 */ /* 0x000fe80008000406 */
[----:B------:R2:W-:Y:S04]  /*2400*/  STS.U16 [R151+UR6+0x280], R28 ;  /* 0x0002801c97007988 */ /* 0x0005e80008000406 */
[----:B------:R-:W-:Y:S04]  /*2410*/  STS.U16 [R151+UR6+0x680], R40 ;  /* 0x0006802897007988 */ /* 0x000fe80008000406 */
[----:B------:R-:W-:Y:S04]  /*2420*/  STS.U16 [R152+UR6+0x300], R25 ;  /* 0x0003001998007988 */ /* 0x000fe80008000406 */
[----:B------:R-:W-:Y:S04]  /*2430*/  STS.U16 [R152+UR6+0x700], R41 ;  /* 0x0007002998007988 */ /* 0x000fe80008000406 */
[----:B------:R3:W-:Y:S04]  /*2440*/  STS.U16 [R153+UR6+0x380], R32 ;  /* 0x0003802099007988 */ /* 0x0007e80008000406 */
[----:B------:R4:W-:Y:S01]  /*2450*/  STS.U16 [R153+UR6+0x780], R44 ;  /* 0x0007802c99007988 */ /* 0x0009e20008000406 */
[----:B------:R5:W-:Y:S06]  /*2460*/  MEMBAR.ALL.CTA ;  /* 0x0000000000007992 */ /* 0x000bec0000008000 */
[----:B-----5:R-:W5:Y:S01]  /*2470*/  FENCE.VIEW.ASYNC.S ;  /* 0x00000000000073c6 */ /* 0x020f620000000000 */
[--C-:B------:R-:W-:Y:S01]  /*2480*/  FFMA R82, R82, UR12, -R85.reuse ;  /* 0x0000000c52527c23 */ /* 0x100fe20008000855 */
[--C-:B------:R-:W-:Y:S01]  /*2490*/  FFMA R83, R83, UR12, -R85.reuse ;  /* 0x0000000c53537c23 */ /* 0x100fe20008000855 */
[----:B0-----:R-:W-:Y:S01]  /*24a0*/  FADD R30, -R85, R156 ;  /* 0x0000009c551e7221 */ /* 0x001fe20000000100 */
[----:B------:R0:W-:Y:S01]  /*24b0*/  MUFU.EX2 R174, R26 ;  /* 0x0000001a00ae7308 */ /* 0x0001e20000000800 */
        /* <DEDUP_REMOVED lines=8> */
[--C-:B------:R-:W-:Y:S01]  /*2540*/  FFMA R46, R46, UR12, -R85.reuse ;  /* 0x0000000c2e2e7c23 */ /* 0x100fe20008000855 */
[--C-:B------:R-:W-:Y:S01]  /*2550*/  FFMA R47, R47, UR12, -R85.reuse ;  /* 0x0000000c2f2f7c23 */ /* 0x100fe20008000855 */
[--C-:B------:R-:W-:Y:S01]  /*2560*/  FFMA R50, R50, UR12, -R85.reuse ;  /* 0x0000000c32327c23 */ /* 0x100fe20008000855 */
[--C-:B------:R-:W-:Y:S01]  /*2570*/  FFMA R51, R51, UR12, -R85.reuse ;  /* 0x0000000c33337c23 */ /* 0x100fe20008000855 */
[--C-:B------:R-:W-:Y:S01]  /*2580*/  FFMA R54, R54, UR12, -R85.reuse ;  /* 0x0000000c36367c23 */ /* 0x100fe20008000855 */
[--C-:B------:R-:W-:Y:S01]  /*2590*/  FFMA R55, R55, UR12, -R85.reuse ;  /* 0x0000000c37377c23 */ /* 0x100fe20008000855 */
[--C-:B0-----:R-:W-:Y:S01]  /*25a0*/  FFMA R26, R86, UR12, -R85.reuse ;  /* 0x0000000c561a7c23 */ /* 0x101fe20008000855 */
[----:B-1----:R-:W-:Y:S01]  /*25b0*/  FFMA R27, R87, UR12, -R85 ;  /* 0x0000000c571b7c23 */ /* 0x002fe20008000855 */
[----:B------:R-:W-:Y:S01]  /*25c0*/  FMUL R159, R159, 1.4426950216293334961 ;  /* 0x3fb8aa3b9f9f7820 */ /* 0x000fe20000400000 */
        /* <DEDUP_REMOVED lines=36> */
[----:B------:R-:W0:Y:S08]  /*2810*/  MUFU.EX2 R185, R45 ;  /* 0x0000002d00b97308 */ /* 0x000e300000000800 */
[----:B------:R-:W1:Y:S08]  /*2820*/  MUFU.EX2 R86, R30 ;  /* 0x0000001e00567308 */ /* 0x000e700000000800 */
[----:B------:R-:W-:Y:S08]  /*2830*/  MUFU.EX2 R76, R172 ;  /* 0x000000ac004c7308 */ /* 0x000ff00000000800 */
[----:B------:R-:W2:Y:S08]  /*2840*/  MUFU.EX2 R159, R159 ;  /* 0x0000009f009f7308 */ /* 0x000eb00000000800 */
[----:B------:R-:W-:Y:S08]  /*2850*/  MUFU.EX2 R161, R161 ;  /* 0x000000a100a17308 */ /* 0x000ff00000000800 */
[----:B------:R-:W3:Y:S08]  /*2860*/  MUFU.EX2 R162, R162 ;  /* 0x000000a200a27308 */ /* 0x000ef00000000800 */
[----:B------:R-:W4:Y:S08]  /*2870*/  MUFU.EX2 R164, R164 ;  /* 0x000000a400a47308 */ /* 0x000f300000000800 */
[----:B------:R-:W5:Y:S08]  /*2880*/  MUFU.EX2 R165, R165 ;  /* 0x000000a500a57308 */ /* 0x000f700000000800 */
[----:B------:R-:W-:Y:S08]  /*2890*/  MUFU.EX2 R167, R167 ;  /* 0x000000a700a77308 */ /* 0x000ff00000000800 */
[----:B------:R-:W5:Y:S08]  /*28a0*/  MUFU.EX2 R168, R168 ;  /* 0x000000a800a87308 */ /* 0x000f700000000800 */
[----:B------:R-:W5:Y:S08]  /*28b0*/  MUFU.EX2 R171, R171 ;  /* 0x000000ab00ab7308 */ /* 0x000f700000000800 */
[----:B------:R-:W-:Y:S08]  /*28c0*/  MUFU.EX2 R77, R53 ;  /* 0x00000035004d7308 */ /* 0x000ff00000000800 */
        /* <DEDUP_REMOVED lines=30> */
[----:B------:R2:W-:Y:S08]  /*2ab0*/  MUFU.EX2 R87, R26 ;  /* 0x0000001a00577308 */ /* 0x0005f00000000800 */
[----:B------:R5:W5:Y:S01]  /*2ac0*/  MUFU.EX2 R156, R27 ;  /* 0x0000001b009c7308 */ /* 0x000b620000000800 */
[-C--:B0-----:R-:W-:Y:S01]  /*2ad0*/  FMUL R88, R88, R185.reuse ;  /* 0x000000b958587220 */ /* 0x081fe20000400000 */
[-C--:B------:R-:W-:Y:S01]  /*2ae0*/  FMUL R89, R89, R185.reuse ;  /* 0x000000b959597220 */ /* 0x080fe20000400000 */
[-C--:B------:R-:W-:Y:S01]  /*2af0*/  FMUL R92, R92, R185.reuse ;  /* 0x000000b95c5c7220 */ /* 0x080fe20000400000 */
[-C--:B-1----:R-:W-:Y:S01]  /*2b00*/  FMUL R90, R90, R86.reuse ;  /* 0x000000565a5a7220 */ /* 0x082fe20000400000 */
[-C--:B------:R-:W-:Y:S01]  /*2b10*/  FMUL R91, R91, R86.reuse ;  /* 0x000000565b5b7220 */ /* 0x080fe20000400000 */
[-C--:B------:R-:W-:Y:S01]  /*2b20*/  FMUL R94, R94, R86.reuse ;  /* 0x000000565e5e7220 */ /* 0x080fe20000400000 */
[----:B------:R-:W-:Y:S01]  /*2b30*/  FMUL R93, R93, R185 ;  /* 0x000000b95d5d7220 */ /* 0x000fe20000400000 */
[----:B------:R-:W-:Y:S01]  /*2b40*/  FMUL R95, R95, R86 ;  /* 0x000000565f5f7220 */ /* 0x000fe20000400000 */
[----:B------:R-:W-:-:S02]  /*2b50*/  F2FP.F16.F32.PACK_AB R24, R158, R157 ;  /* 0x0000009d9e18723e */ /* 0x000fc400000000ff */
[----:B--2---:R-:W-:Y:S02]  /*2b60*/  F2FP.F16.F32.PACK_AB R26, R160, R159 ;  /* 0x0000009fa01a723e */ /* 0x004fe400000000ff */
[----:B---3--:R-:W-:Y:S02]  /*2b70*/  F2FP.F16.F32.PACK_AB R28, R162, R161 ;  /* 0x000000a1a21c723e */ /* 0x008fe400000000ff */
[----:B----4-:R-:W-:Y:S02]  /*2b80*/  F2FP.F16.F32.PACK_AB R30, R164, R163 ;  /* 0x000000a3a41e723e */ /* 0x010fe400000000ff */
[----:B-----5:R-:W-:Y:S02]  /*2b90*/  F2FP.F16.F32.PACK_AB R32, R166, R165 ;  /* 0x000000a5a620723e */ /* 0x020fe400000000ff */
[----:B------:R-:W-:Y:S02]  /*2ba0*/  F2FP.F16.F32.PACK_AB R34, R168, R167 ;  /* 0x000000a7a822723e */ /* 0x000fe400000000ff */
[----:B------:R-:W-:-:S02]  /*2bb0*/  F2FP.F16.F32.PACK_AB R36, R170, R169 ;  /* 0x000000a9aa24723e */ /* 0x000fc400000000ff */
[----:B------:R-:W-:Y:S02]  /*2bc0*/  F2FP.F16.F32.PACK_AB R38, R56, R171 ;  /* 0x000000ab3826723e */ /* 0x000fe400000000ff */
[----:B------:R-:W-:Y:S02]  /*2bd0*/  F2FP.F16.F32.PACK_AB R40, R60, R57 ;  /* 0x000000393c28723e */ /* 0x000fe400000000ff */
[----:B------:R-:W-:Y:S02]  /*2be0*/  F2FP.F16.F32.PACK_AB R42, R64, R61 ;  /* 0x0000003d402a723e */ /* 0x000fe400000000ff */
[----:B------:R-:W-:Y:S02]  /*2bf0*/  F2FP.F16.F32.PACK_AB R44, R68, R65 ;  /* 0x00000041442c723e */ /* 0x000fe400000000ff */
        /* <DEDUP_REMOVED lines=20> */
[----:B------:R-:W-:Y:S01]  /*2d40*/  F2FP.F16.F32.PACK_AB R55, R156, R87 ;  /* 0x000000579c37723e */ /* 0x000fe200000000ff */
[----:B------:R-:W-:Y:S06]  /*2d50*/  BAR.SYNC.DEFER_BLOCKING 0x0 ;  /* 0x0000000000007b1d */ /* 0x000fec0000010000 */
[----:B------:R-:W-:Y:S01]  /*2d60*/  UMOV UR11, 0x40000040 ;  /* 0x40000040000b7882 */ /* 0x000fe20000000000 */
[----:B------:R-:W-:-:S06]  /*2d70*/  WARPGROUP.ARRIVE ;  /* 0x00000000000079c5 */ /* 0x000fcc0000000000 */
[----:B------:R-:W-:Y:S03]  /*2d80*/  HGMMA.64x16x16.F32 R88, R24, gdesc[UR8], R88 ;  /* 0x0020000818587df0 */ /* 0x000fe60008700858 */
[----:B------:R-:W-:Y:S03]  /*2d90*/  HGMMA.64x16x16.F32 R88, R28, gdesc[UR16], R88 ;  /* 0x002000101c587df0 */ /* 0x000fe60008700858 */
[----:B------:R-:W-:Y:S01]  /*2da0*/  HGMMA.64x16x16.F32 R88, R32, gdesc[UR20], R88 ;  /* 0x0020001420587df0 */ /* 0x000fe20008700858 */
[----:B------:R-:W-:Y:S01]  /*2db0*/  FADD R158, R157, R158 ;  /* 0x0000009e9d9e7221 */ /* 0x000fe20000000000 */
[----:B------:R-:W-:-:S03]  /*2dc0*/  FADD R187, R174, R187 ;  /* 0x000000bbaebb7221 */ /* 0x000fc60000000000 */
[----:B------:R-:W-:Y:S01]  /*2dd0*/  FADD R159, R159, R158 ;  /* 0x0000009e9f9f7221 */ /* 0x000fe20000000000 */
[----:B------:R-:W-:Y:S01]  /*2de0*/  FADD R176, R176, R187 ;  /* 0x000000bbb0b07221 */ /* 0x000fe20000000000 */
[----:B------:R-:W-:Y:S02]  /*2df0*/  HGMMA.64x16x16.F32 R88, R36, gdesc[UR24], R88 ;  /* 0x0020001824587df0 */ /* 0x000fe40008700858 */
[----:B------:R-:W-:Y:S01]  /*2e00*/  FADD R160, R160, R159 ;  /* 0x0000009fa0a07221 */ /* 0x000fe20000000000 */
[----:B------:R-:W-:-:S03]  /*2e10*/  FADD R189, R189, R176 ;  /* 0x000000b0bdbd7221 */ /* 0x000fc60000000000 */
        /* <DEDUP_REMOVED lines=47> */
[----:B------:R-:W-:Y:S01]  /*3110*/  HGMMA.64x16x16.F32 R88, R48, gdesc[UR36], R88 ;  /* 0x0020002430587df0 */ /* 0x000fe20008700858 */
[----:B------:R-:W-:Y:S02]  /*3120*/  FADD R78, R78, R75 ;  /* 0x0000004b4e4e7221 */ /* 0x000fe40000000000 */
[----:B------:R-:W-:Y:S02]  /*3130*/  FADD R80, R80, R77 ;  /* 0x0000004d50507221 */ /* 0x000fe40000000000 */
[----:B------:R-:W-:Y:S02]  /*3140*/  FADD R79, R79, R78 ;  /* 0x0000004e4f4f7221 */ /* 0x000fe40000000000 */
[----:B------:R-:W-:Y:S02]  /*3150*/  FADD R81, R81, R80 ;  /* 0x0000005051517221 */ /* 0x000fe40000000000 */
[----:B------:R-:W-:-:S02]  /*3160*/  FADD R82, R82, R79 ;  /* 0x0000004f52527221 */ /* 0x000fc40000000000 */
[----:B------:R-:W-:Y:S02]  /*3170*/  FADD R81, R84, R81 ;  /* 0x0000005154517221 */ /* 0x000fe40000000000 */
[----:B------:R-:W-:Y:S02]  /*3180*/  FADD R82, R83, R82 ;  /* 0x0000005253527221 */ /* 0x000fe40000000000 */
[----:B------:R-:W-:Y:S02]  /*3190*/  FADD R172, R172, R81 ;  /* 0x00000051acac7221 */ /* 0x000fe40000000000 */
[----:B------:R-:W-:Y:S02]  /*31a0*/  FADD R87, R87, R82 ;  /* 0x0000005257577221 */ /* 0x000fe40000000000 */
[----:B------:R-:W-:Y:S02]  /*31b0*/  FADD R172, R173, R172 ;  /* 0x000000acadac7221 */ /* 0x000fe40000000000 */
[----:B------:R-:W-:-:S03]  /*31c0*/  FADD R87, R156, R87 ;  /* 0x000000579c577221 */ /* 0x000fc60000000000 */
[----:B------:R-:W0:Y:S04]  /*31d0*/  SHFL.BFLY PT, R57, R172, 0x2, 0x1f ;  /* 0x0c401f00ac397f89 */ /* 0x000e2800000e0000 */
[----:B------:R-:W1:Y:S01]  /*31e0*/  SHFL.BFLY PT, R56, R87, 0x2, 0x1f ;  /* 0x0c401f0057387f89 */ /* 0x000e6200000e0000 */
[----:B------:R-:W-:Y:S01]  /*31f0*/  HGMMA.64x16x16.F32 R88, R52, gdesc[UR40], R88, gsb0 ;  /* 0x0020002834587df0 */ /* 0x000fe20008000858 */
[----:B0-----:R-:W-:Y:S01]  /*3200*/  FADD R57, R172, R57 ;  /* 0x00000039ac397221 */ /* 0x001fe20000000000 */
[----:B-1----:R-:W-:-:S04]  /*3210*/  FADD R58, R87, R56 ;  /* 0x00000038573a7221 */ /* 0x002fc80000000000 */
[----:B------:R-:W0:Y:S04]  /*3220*/  SHFL.BFLY PT, R56, R57, 0x1, 0x1f ;  /* 0x0c201f0039387f89 */ /* 0x000e2800000e0000 */
[----:B------:R-:W1:Y:S01]  /*3230*/  SHFL.BFLY PT, R59, R58, 0x1, 0x1f ;  /* 0x0c201f003a3b7f89 */ /* 0x000e6200000e0000 */
[----:B------:R-:W-:-:S06]  /*3240*/  UIADD3 UR4, UR4, 0x80, URZ ;  /* 0x0000008004047890 */ /* 0x000fcc000fffe03f */
[----:B------:R-:W-:Y:S02]  /*3250*/  ISETP.LE.AND P0, PT, R142, UR4, PT ;  /* 0x000000048e007c0c */ /* 0x000fe4000bf03270 */
[----:B------:R-:W-:Y:S02]  /*3260*/  LEA R145, R19, R145, 0x7 ;  /* 0x0000009113917211 */ /* 0x000fe400078e38ff */
[----:B------:R-:W-:Y:S02]  /*3270*/  LEA R147, R21, R147, 0x7 ;  /* 0x0000009315937211 */ /* 0x000fe400078e38ff */
[----:B------:R-:W-:Y:S02]  /*3280*/  MOV R173, R18 ;  /* 0x0000001200ad7202 */ /* 0x000fe40000000f00 */
[----:B------:R-:W-:Y:S01]  /*3290*/  MOV R156, R85 ;  /* 0x00000055009c7202 */ /* 0x000fe20000000f00 */
[----:B0-----:R-:W-:Y:S01]  /*32a0*/  FADD R56, R57, R56 ;  /* 0x0000003839387221 */ /* 0x001fe20000000000 */
[----:B-1----:R-:W-:Y:S01]  /*32b0*/  FADD R59, R58, R59 ;  /* 0x0000003b3a3b7221 */ /* 0x002fe20000000000 */
[----:B------:R-:W-:-:S02]  /*32c0*/  WARPGROUP.DEPBAR.LE gsb0, 0x0 ;  /* 0x00008000000079c5 */ /* 0x000fc40000010000 */
[----:B------:R-:W-:Y:S01]  /*32d0*/  FFMA R154, R185, R154, R56 ;  /* 0x0000009ab99a7223 */ /* 0x000fe20000000038 */
[----:B------:R-:W-:Y:S01]  /*32e0*/  FFMA R155, R86, R155, R59 ;  /* 0x0000009b569b7223 */ /* 0x000fe2000000003b */
[----:B------:R-:W-:Y:S06]  /*32f0*/  @!P0 BRA `(.L_x_1) ;  /* 0xffffffdc000c8947 */ /* 0x000fec000383ffff */
.L_x_0:
[----:B------:R-:W-:Y:S01]  /*3300*/  FMUL R2, R95, 0.25 ;  /* 0x3e8000005f027820 */ /* 0x000fe20000400000 */
[----:B------:R-:W-:Y:S01]  /*3310*/  FSETP.GT.AND P1, PT, |R155|, 8.50705917302346158658e+37, PT ;  /* 0x7e8000009b00780b */ /* 0x000fe20003f24200 */
[----:B------:R-:W-:Y:S01]  /*3320*/  FMUL R3, R94, 0.25 ;  /* 0x3e8000005e037820 */ /* 0x000fe20000400000 */
[----:B------:R-:W-:Y:S01]  /*3330*/  FSETP.GT.AND P2, PT, |R154|, 8.50705917302346158658e+37, PT ;  /* 0x7e8000009a00780b */ /* 0x000fe20003f44200 */
[----:B-1----:R-:W-:Y:S01]  /*3340*/  FMUL R5, R88, 0.25 ;  /* 0x3e80000058057820 */ /* 0x002fe20000400000 */
[----:B------:R-:W-:Y:S01]  /*3350*/  FSEL R10, R2, R95, P1 ;  /* 0x0000005f020a7208 */ /* 0x000fe20000800000 */
[----:B------:R-:W-:Y:S01]  /*3360*/  FMUL R2, R93, 0.25 ;  /* 0x3e8000005d027820 */ /* 0x000fe20000400000 */
[----:B------:R-:W-:Y:S01]  /*3370*/  FSEL R94, R3, R94, P1 ;  /* 0x0000005e035e7208 */ /* 0x000fe20000800000 */
[----:B------:R-:W-:Y:S01]  /*3380*/  FMUL R3, R90, 0.25 ;  /* 0x3e8000005a037820 */ /* 0x000fe20000400000 */
[----:B------:R-:W-:Y:S01]  /*3390*/  LOP3.LUT R4, R144, 0x40, RZ, 0xc0, !PT ;  /* 0x0000004090047812 */ /* 0x000fe200078ec0ff */
[----:B------:R-:W-:Y:S01]  /*33a0*/  BAR.SYNC.DEFER_BLOCKING 0x0 ;  /* 0x0000000000007b1d */ /* 0x000fe20000010000 */
[----:B------:R-:W-:Y:S01]  /*33b0*/  FSEL R8, R2, R93, P2 ;  /* 0x0000005d02087208 */ /* 0x000fe20001000000 */
[----:B------:R-:W-:Y:S01]  /*33c0*/  FMUL R2, R89, 0.25 ;  /* 0x3e80000059027820 */ /* 0x000fe20000400000 */
[----:B------:R-:W-:Y:S01]  /*33d0*/  FSEL R90, R3, R90, P1 ;  /* 0x0000005a035a7208 */ /* 0x000fe20000800000 */
[----:B------:R-:W-:Y:S01]  /*33e0*/  FMUL R3, R92, 0.25 ;  /* 0x3e8000005c037820 */ /* 0x000fe20000400000 */
[----:B------:R-:W-:-:S03]  /*33f0*/  FSETP.GEU.AND P3, PT, R154, 1.175494350822287508e-38, PT ;  /* 0x008000009a00780b */ /* 0x000fc60003f6e000 */
[----:B------:R-:W0:Y:S01]  /*3400*/  LDC R30, c[0x0][0x278] ;  /* 0x00009e00ff1e7b82 */ /* 0x000e220000000800 */
[----:B------:R-:W-:Y:S01]  /*3410*/  FSEL R14, R2, R89, P2 ;  /* 0x00000059020e7208 */ /* 0x000fe20001000000 */
[----:B------:R-:W-:Y:S01]  /*3420*/  FMUL R2, R154, 8388608 ;  /* 0x4b0000009a027820 */ /* 0x000fe20000400000 */
[----:B------:R-:W-:Y:S01]  /*3430*/  ISETP.NE.U32.AND P0, PT, R4, RZ, PT ;  /* 0x000000ff0400720c */ /* 0x000fe20003f05070 */
[----:B------:R-:W-:Y:S01]  /*3440*/  FMUL R4, R91, 0.25 ;  /* 0x3e8000005b047820 */ /* 0x000fe20000400000 */
[----:B------:R-:W-:Y:S01]  /*3450*/  FSEL R92, R3, R92, P2 ;  /* 0x0000005c035c7208 */ /* 0x000fe20001000000 */
[C---:B------:R-:W-:Y:S01]  /*3460*/  FMUL R3, R155.reuse, 8388608 ;  /* 0x4b0000009b037820 */ /* 0x040fe20000400000 */
[----:B------:R-:W-:Y:S01]  /*3470*/  LOP3.LUT R6, R144, 0x7, RZ, 0xc0, !PT ;  /* 0x0000000790067812 */ /* 0x000fe200078ec0ff */
[----:B------:R-:W1:Y:S01]  /*3480*/  LDC.64 R28, c[0x0][0x228] ;  /* 0x00008a00ff1c7b82 */ /* 0x000e620000000a00 */
[----:B------:R-:W-:Y:S01]  /*3490*/  FSETP.GEU.AND P4, PT, R155, 1.175494350822287508e-38, PT ;  /* 0x008000009b00780b */ /* 0x000fe20003f8e000 */
[----:B------:R-:W-:Y:S01]  /*34a0*/  ULDC.64 UR4, c[0x0][0x270] ;  /* 0x00009c0000047ab9 */ /* 0x000fe20000000a00 */
[----:B------:R-:W-:Y:S01]  /*34b0*/  FSEL R32, R2, R154, !P3 ;  /* 0x0000009a02207208 */ /* 0x000fe20005800000 */
[----:B------:R-:W-:Y:S01]  /*34c0*/  UIMAD UR4, UR7, UR4, URZ ;  /* 0x00000004070472a4 */ /* 0x000fe2000f8e023f */
[----:B------:R-:W-:-:S02]  /*34d0*/  LEA R7, R6, UR6, 0x4 ;  /* 0x0000000606077c11 */ /* 0x000fc4000f8e20ff */
[----:B------:R-:W-:Y:S01]  /*34e0*/  FSEL R12, R4, R91, P1 ;  /* 0x0000005b040c7208 */ /* 0x000fe20000800000 */
[----:B------:R-:W-:Y:S01]  /*34f0*/  USHF.L.U32 UR8, UR4, 0x1, URZ ;  /* 0x0000000104087899 */ /* 0x000fe2000800063f */
[----:B------:R-:W-:Y:S01]  /*3500*/  FSEL R34, R3, R155, !P4 ;  /* 0x0000009b03227208 */ /* 0x000fe20006000000 */
[----:B------:R-:W-:Y:S01]  /*3510*/  IMAD R9, R6, -0x8, R7 ;  /* 0xfffffff806097824 */ /* 0x000fe200078e0207 */
[----:B------:R-:W-:Y:S02]  /*3520*/  SHF.L.U32 R4, R144, 0x2, RZ ;  /* 0x0000000290047819 */ /* 0x000fe400000006ff */
[----:B------:R-:W-:Y:S02]  /*3530*/  IADD3 R3, R32, -0x3f3504f3, RZ ;  /* 0xc0cafb0d20037810 */ /* 0x000fe40007ffe0ff */
[C---:B------:R-:W-:Y:S01]  /*3540*/  FSETP.GEU.AND P6, PT, |R154|.reuse, 1.175494350822287508e-38, PT ;  /* 0x008000009a00780b */ /* 0x040fe20003fce200 */
[----:B------:R-:W-:Y:S01]  /*3550*/  @P2 FMUL R154, R154, 0.25 ;  /* 0x3e8000009a9a2820 */ /* 0x000fe20000400000 */
[----:B------:R-:W-:-:S02]  /*3560*/  FSEL R88, R5, R88, P2 ;  /* 0x0000005805587208 */ /* 0x000fc40001000000 */
[----:B------:R-:W-:Y:S02]  /*3570*/  LOP3.LUT R13, R144, 0x8, RZ, 0xc0, !PT ;  /* 0x00000008900d7812 */ /* 0x000fe400078ec0ff */
[C---:B------:R-:W-:Y:S01]  /*3580*/  FSETP.GEU.AND P5, PT, |R155|.reuse, 1.175494350822287508e-38, PT ;  /* 0x008000009b00780b */ /* 0x040fe20003fae200 */
[----:B------:R-:W-:Y:S01]  /*3590*/  @P1 FMUL R155, R155, 0.25 ;  /* 0x3e8000009b9b1820 */ /* 0x000fe20000400000 */
[----:B------:R-:W-:Y:S02]  /*35a0*/  IADD3 R5, R34, -0x3f3504f3, RZ ;  /* 0xc0cafb0d22057810 */ /* 0x000fe40007ffe0ff */
[----:B------:R-:W-:Y:S02]  /*35b0*/  LOP3.LUT R4, R4, 0xc0, RZ, 0xc0, !PT ;  /* 0x000000c004047812 */ /* 0x000fe400078ec0ff */
[----:B------:R-:W-:Y:S01]  /*35c0*/  LOP3.LUT R3, R3, 0xff800000, RZ, 0xc0, !PT ;  /* 0xff80000003037812 */ /* 0x000fe200078ec0ff */
[----:B------:R-:W-:Y:S01]  /*35d0*/  @!P6 FMUL R154, R154, 16777216 ;  /* 0x4b8000009a9ae820 */ /* 0x000fe20000400000 */
[----:B------:R-:W-:Y:S01]  /*35e0*/  LEA R11, R13, R7, 0x7 ;  /* 0x000000070d0b7211 */ /* 0x000fe200078e38ff */
[----:B------:R-:W-:Y:S01]  /*35f0*/  @!P6 FMUL R8, R8, 16777216 ;  /* 0x4b8000000808e820 */ /* 0x000fe20000400000 */
[----:B------:R-:W-:Y:S01]  /*3600*/  LOP3.LUT R7, R5, 0xff800000, RZ, 0xc0, !PT ;  /* 0xff80000005077812 */ /* 0x000fe200078ec0ff */
[----:B------:R-:W-:Y:S01]  /*3610*/  @!P6 FMUL R92, R92, 16777216 ;  /* 0x4b8000005c5ce820 */ /* 0x000fe20000400000 */
[----:B------:R-:W-:Y:S01]  /*3620*/  IADD3 R16, R4, R9, RZ ;  /* 0x0000000904107210 */ /* 0x000fe20007ffe0ff */
[----:B------:R-:W-:Y:S01]  /*3630*/  @!P5 FMUL R155, R155, 16777216 ;  /* 0x4b8000009b9bd820 */ /* 0x000fe20000400000 */
[-C--:B------:R-:W-:Y:S01]  /*3640*/  I2FP.F32.S32 R5, R3.reuse ;  /* 0x0000000300057245 */ /* 0x080fe20000201400 */
[----:B------:R-:W-:Y:S01]  /*3650*/  @!P6 FMUL R14, R14, 16777216 ;  /* 0x4b8000000e0ee820 */ /* 0x000fe20000400000 */
[----:B------:R-:W-:Y:S01]  /*3660*/  IADD3 R3, R32, -R3, RZ ;  /* 0x8000000320037210 */ /* 0x000fe20007ffe0ff */
[----:B------:R-:W-:Y:S01]  /*3670*/  @!P6 FMUL R88, R88, 16777216 ;  /* 0x4b8000005858e820 */ /* 0x000fe20000400000 */
[----:B------:R-:W-:Y:S01]  /*3680*/  LEA.HI R22, R13, R16, RZ, 0x1f ;  /* 0x000000100d167211 */ /* 0x000fe200078ff8ff */
[----:B------:R-:W-:Y:S01]  /*3690*/  @!P5 FMUL R10, R10, 16777216 ;  /* 0x4b8000000a0ad820 */ /* 0x000fe20000400000 */
[----:B------:R-:W-:Y:S01]  /*36a0*/  LOP3.LUT R4, R144, 0x70, RZ, 0xc0, !PT ;  /* 0x0000007090047812 */ /* 0x000fe200078ec0ff */
[----:B------:R-:W-:Y:S01]  /*36b0*/  FADD R3, R3, -1 ;  /* 0xbf80000003037421 */ /* 0x000fe20000000000 */
[----:B------:R-:W-:Y:S01]  /*36c0*/  FSEL R2, RZ, -23, P3 ;  /* 0xc1b80000ff027808 */ /* 0x000fe20001800000 */
[----:B------:R-:W-:Y:S01]  /*36d0*/  @!P5 FMUL R94, R94, 16777216 ;  /* 0x4b8000005e5ed820 */ /* 0x000fe20000400000 */
[----:B------:R-:W-:Y:S01]  /*36e0*/  MOV R16, 0x3dc6b27f ;  /* 0x3dc6b27f00107802 */ /* 0x000fe20000000f00 */
[----:B------:R-:W-:Y:S01]  /*36f0*/  @!P5 FMUL R12, R12, 16777216 ;  /* 0x4b8000000c0cd820 */ /* 0x000fe20000400000 */
[----:B------:R-:W-:Y:S01]  /*3700*/  LEA R15, R4, R11, 0x3 ;  /* 0x0000000b040f7211 */ /* 0x000fe200078e18ff */
[----:B------:R-:W-:Y:S01]  /*3710*/  FFMA.FTZ R2, R5, 1.1920928955078125e-07, R2 ;  /* 0x3400000005027823 */ /* 0x000fe20000010002 */
[----:B------:R-:W2:Y:S01]  /*3720*/  MUFU.RCP R11, R154 ;  /* 0x0000009a000b7308 */ /* 0x000ea20000001000 */
[C---:B------:R-:W-:Y:S01]  /*3730*/  FFMA.FTZ R4, R3.reuse, R16, -0.16845393180847167969 ;  /* 0xbe2c7f3003047423 */ /* 0x040fe20000010010 */
[----:B------:R-:W-:Y:S01]  /*3740*/  FSEL R6, RZ, -23, P4 ;  /* 0xc1b80000ff067808 */ /* 0x000fe20002000000 */
[----:B------:R-:W-:Y:S01]  /*3750*/  @!P5 FMUL R90, R90, 16777216 ;  /* 0x4b8000005a5ad820 */ /* 0x000fe20000400000 */
[-C--:B------:R-:W-:Y:S01]  /*3760*/  I2FP.F32.S32 R9, R7.reuse ;  /* 0x0000000700097245 */ /* 0x080fe20000201400 */
[----:B------:R-:W-:Y:S01]  /*3770*/  FFMA.FTZ R4, R3, R4, 0.1716887056827545166 ;  /* 0x3e2fcf2a03047423 */ /* 0x000fe20000010004 */
[----:B------:R-:W-:-:S02]  /*3780*/  IADD3 R7, R34, -R7, RZ ;  /* 0x8000000722077210 */ /* 0x000fc40007ffe0ff */
[----:B------:R-:W3:Y:S01]  /*3790*/  MUFU.RCP R5, R155 ;  /* 0x0000009b00057308 */ /* 0x000ee20000001000 */
[----:B------:R-:W-:Y:S01]  /*37a0*/  FFMA.FTZ R4, R3, R4, -0.17900948226451873779 ;  /* 0xbe374e4303047423 */ /* 0x000fe20000010004 */
[----:B------:R-:W-:Y:S01]  /*37b0*/  FFMA.FTZ R6, R9, 1.1920928955078125e-07, R6 ;  /* 0x3400000009067823 */ /* 0x000fe20000010006 */
[----:B------:R-:W-:Y:S01]  /*37c0*/  FADD R7, R7, -1 ;  /* 0xbf80000007077421 */ /* 0x000fe20000000000 */
[----:B------:R-:W-:Y:S01]  /*37d0*/  ISETP.GE.U32.AND P1, PT, R32, 0x7f800000, PT ;  /* 0x7f8000002000780c */ /* 0x000fe20003f26070 */
[C---:B------:R-:W-:Y:S01]  /*37e0*/  FFMA.FTZ R4, R3.reuse, R4, 0.20512372255325317383 ;  /* 0x3e520bf403047423 */ /* 0x040fe20000010004 */
[----:B------:R-:W-:Y:S02]  /*37f0*/  ISETP.GE.U32.AND P3, PT, R34, 0x7f800000, PT ;  /* 0x7f8000002200780c */ /* 0x000fe40003f66070 */
[----:B------:R-:W-:Y:S01]  /*3800*/  FSETP.NEU.AND P2, PT, R32, RZ, PT ;  /* 0x000000ff2000720b */ /* 0x000fe20003f4d000 */
[----:B------:R-:W-:Y:S01]  /*3810*/  FFMA.FTZ R4, R3, R4, -0.24046532809734344482 ;  /* 0xbe763c8b03047423 */ /* 0x000fe20000010004 */
[C---:B--2---:R-:W-:Y:S01]  /*3820*/  FMUL R9, R11.reuse, R8 ;  /* 0x000000080b097220 */ /* 0x044fe20000400000 */
[C---:B------:R-:W-:Y:S01]  /*3830*/  FMUL R92, R11.reuse, R92 ;  /* 0x0000005c0b5c7220 */ /* 0x040fe20000400000 */
[C---:B------:R-:W-:Y:S01]  /*3840*/  FMUL R14, R11.reuse, R14 ;  /* 0x0000000e0b0e7220 */ /* 0x040fe20000400000 */
[----:B------:R-:W-:Y:S01]  /*3850*/  FMUL R13, R11, R88 ;  /* 0x000000580b0d7220 */ /* 0x000fe20000400000 */
[----:B------:R-:W-:Y:S01]  /*3860*/  FFMA.FTZ R4, R3, R4, 0.28857114911079406738 ;  /* 0x3e93bf9903047423 */ /* 0x000fe20000010004 */
[----:B------:R-:W-:Y:S01]  /*3870*/  FFMA.FTZ R8, R7, R16, -0.16845393180847167969 ;  /* 0xbe2c7f3007087423 */ /* 0x000fe20000010010 */
[C---:B---3--:R-:W-:Y:S01]  /*3880*/  FMUL R10, R5.reuse, R10 ;  /* 0x0000000a050a7220 */ /* 0x048fe20000400000 */
[C---:B------:R-:W-:Y:S01]  /*3890*/  FMUL R94, R5.reuse, R94 ;  /* 0x0000005e055e7220 */ /* 0x040fe20000400000 */
[C---:B------:R-:W-:Y:S01]  /*38a0*/  FMUL R11, R5.reuse, R12 ;  /* 0x0000000c050b7220 */ /* 0x040fe20000400000 */
[----:B------:R-:W-:Y:S01]  /*38b0*/  FMUL R5, R5, R90 ;  /* 0x0000005a05057220 */ /* 0x000fe20000400000 */
[----:B------:R-:W-:Y:S01]  /*38c0*/  FFMA.FTZ R4, R3, R4, -0.36067417263984680176 ;  /* 0xbeb8aa4903047423 */ /* 0x000fe20000010004 */
[----:B------:R-:W-:Y:S01]  /*38d0*/  F2FP.F16.F32.PACK_AB R92, R92, R13 ;  /* 0x0000000d5c5c723e */ /* 0x000fe200000000ff */
[----:B------:R-:W-:Y:S01]  /*38e0*/  FFMA.FTZ R8, R7, R8, 0.1716887056827545166 ;  /* 0x3e2fcf2a07087423 */ /* 0x000fe20000010008 */
[----:B------:R-:W-:Y:S01]  /*38f0*/  F2FP.F16.F32.PACK_AB R93, R9, R14 ;  /* 0x0000000e095d723e */ /* 0x000fe200000000ff */
[----:B------:R-:W-:Y:S01]  /*3900*/  FFMA.FTZ R4, R3, R4, 0.48089820146560668945 ;  /* 0x3ef6384a03047423 */ /* 0x000fe20000010004 */
[----:B------:R-:W-:Y:S01]  /*3910*/  F2FP.F16.F32.PACK_AB R94, R94, R5 ;  /* 0x000000055e5e723e */ /* 0x000fe200000000ff */
[----:B------:R-:W-:Y:S01]  /*3920*/  FFMA.FTZ R8, R7, R8, -0.17900948226451873779 ;  /* 0xbe374e4307087423 */ /* 0x000fe20000010008 */
[----:B------:R-:W-:Y:S01]  /*3930*/  F2FP.F16.F32.PACK_AB R95, R10, R11 ;  /* 0x0000000b0a5f723e */ /* 0x000fe200000000ff */
[----:B------:R-:W-:Y:S01]  /*3940*/  FFMA.FTZ R4, R3, R4, -0.72134751081466674805 ;  /* 0xbf38aa3b03047423 */ /* 0x000fe20000010004 */
[----:B------:R-:W-:Y:S01]  /*3950*/  SHF.R.U32.HI R5, RZ, 0x6, R144 ;  /* 0x00000006ff057819 */ /* 0x000fe20000011690 */
[----:B------:R-:W-:Y:S01]  /*3960*/  FFMA.FTZ R8, R7, R8, 0.20512372255325317383 ;  /* 0x3e520bf407087423 */ /* 0x000fe20000010008 */
[----:B------:R-:W-:Y:S01]  /*3970*/  @P3 MOV R21, 0x7f800000 ;  /* 0x7f80000000153802 */ /* 0x000fe20000000f00 */
[----:B------:R2:W-:Y:S01]  /*3980*/  STSM.16.M88.4 [R15], R92 ;  /* 0x0000005c0f007844 */ /* 0x0005e20000000200 */
[----:B------:R-:W-:Y:S01]  /*3990*/  FMUL R4, R3, R4 ;  /* 0x0000000403047220 */ /* 0x000fe20000400000 */
[----:B------:R-:W-:Y:S01]  /*39a0*/  FFMA.FTZ R8, R7, R8, -0.24046532809734344482 ;  /* 0xbe763c8b07087423 */ /* 0x000fe20000010008 */
[----:B------:R-:W-:-:S02]  /*39b0*/  SGXT.U32 R5, R5, 0x1 ;  /* 0x000000010505781a */ /* 0x000fc40000000000 */
[----:B------:R-:W-:Y:S01]  /*39c0*/  FMUL R4, R3, R4 ;  /* 0x0000000403047220 */ /* 0x000fe20000400000 */
[----:B------:R-:W-:Y:S02]  /*39d0*/  FFMA.FTZ R8, R7, R8, 0.28857114911079406738 ;  /* 0x3e93bf9907087423 */ /* 0x000fe40000010008 */
[----:B0-----:R-:W-:Y:S02]  /*39e0*/  IMAD R5, R5, R30, RZ ;  /* 0x0000001e05057224 */ /* 0x001fe400078e02ff */
[----:B------:R-:W-:Y:S01]  /*39f0*/  FFMA.FTZ R3, R3, 1.4426950216293334961, R4 ;  /* 0x3fb8aa3b03037823 */ /* 0x000fe20000010004 */
[C---:B------:R-:W-:Y:S01]  /*3a00*/  FFMA.FTZ R8, R7.reuse, R8, -0.36067417263984680176 ;  /* 0xbeb8aa4907087423 */ /* 0x040fe20000010008 */
[----:B------:R-:W-:Y:S02]  /*3a10*/  LOP3.LUT R4, R144, 0x7f, RZ, 0xc0, !PT ;  /* 0x0000007f90047812 */ /* 0x000fe400078ec0ff */
[----:B------:R-:W-:Y:S01]  /*3a20*/  LEA R9, R30, R5, 0x1 ;  /* 0x000000051e097211 */ /* 0x000fe200078e08ff */
[C---:B------:R-:W-:Y:S01]  /*3a30*/  FFMA.FTZ R8, R7.reuse, R8, 0.48089820146560668945 ;  /* 0x3ef6384a07087423 */ /* 0x040fe20000010008 */
[----:B------:R-:W-:Y:S01]  /*3a40*/  LEA R4, R4, UR6, 0x4 ;  /* 0x0000000604047c11 */ /* 0x000fe2000f8e20ff */
[----:B------:R-:W-:Y:S01]  /*3a50*/  BAR.SYNC.DEFER_BLOCKING 0x0 ;  /* 0x0000000000007b1d */ /* 0x000fe20000010000 */
[----:B------:R-:W-:Y:S01]  /*3a60*/  FADD R19, R2, R3 ;  /* 0x0000000302137221 */ /* 0x000fe20000000000 */
[C---:B------:R-:W-:Y:S01]  /*3a70*/  FFMA.FTZ R8, R7.reuse, R8, -0.72134751081466674805 ;  /* 0xbf38aa3b07087423 */ /* 0x040fe20000010008 */
[----:B------:R-:W-:Y:S01]  /*3a80*/  @P1 MOV R3, 0x7f800000 ;  /* 0x7f80000000031802 */ /* 0x000fe20000000f00 */
[----:B------:R-:W-:Y:S01]  /*3a90*/  IMAD R2, R0, UR5, RZ ;  /* 0x0000000500027c24 */ /* 0x000fe2000f8e02ff */
[----:B------:R-:W-:Y:S01]  /*3aa0*/  UIMAD.WIDE UR4, UR4, 0x2, URZ ;  /* 0x00000002040478a5 */ /* 0x000fe2000f8e023f */
[C---:B------:R-:W-:Y:S01]  /*3ab0*/  FMUL R8, R7.reuse, R8 ;  /* 0x0000000807087220 */ /* 0x040fe20000400000 */
[----:B------:R-:W-:Y:S01]  /*3ac0*/  SHF.L.U32 R144, R144, 0x1, RZ ;  /* 0x0000000190907819 */ /* 0x000fe200000006ff */
[----:B------:R-:W-:Y:S01]  /*3ad0*/  @P1 FFMA.FTZ R19, R32, R3, +INF ;  /* 0x7f80000020131423 */ /* 0x000fe20000010003 */
[C---:B------:R-:W-:Y:S01]  /*3ae0*/  SHF.L.U32 R3, R2.reuse, 0x1, RZ ;  /* 0x0000000102037819 */ /* 0x040fe200000006ff */
[----:B------:R-:W-:Y:S01]  /*3af0*/  FMUL R8, R7, R8 ;  /* 0x0000000807087220 */ /* 0x000fe20000400000 */
[----:B------:R-:W-:Y:S01]  /*3b00*/  IMAD.HI R2, R2, 0x2, RZ ;  /* 0x0000000202027827 */ /* 0x000fe200078e02ff */
[----:B------:R-:W-:Y:S01]  /*3b10*/  FSETP.NEU.AND P1, PT, R34, RZ, PT ;  /* 0x000000ff2200720b */ /* 0x000fe20003f2d000 */
[----:B------:R-:W-:-:S02]  /*3b20*/  ULDC UR4, c[0x0][0x27c] ;  /* 0x00009f0000047ab9 */ /* 0x000fc40000000800 */
[----:B------:R-:W-:Y:S01]  /*3b30*/  FFMA.FTZ R7, R7, 1.4426950216293334961, R8 ;  /* 0x3fb8aa3b07077823 */ /* 0x000fe20000010008 */
[----:B-1----:R-:W-:Y:S01]  /*3b40*/  IADD3 R16, P4, P5, R3, UR8, R28 ;  /* 0x0000000803107c10 */ /* 0x002fe2000fd9e01c */
[----:B------:R-:W-:Y:S01]  /*3b50*/  UIMAD UR4, UR7, UR4, URZ ;  /* 0x00000004070472a4 */ /* 0x000fe2000f8e023f */
[----:B------:R-:W-:Y:S01]  /*3b60*/  FSEL R19, R19, -INF , P2 ;  /* 0xff80000013137808 */ /* 0x000fe20001000000 */
[----:B------:R-:W-:Y:S01]  /*3b70*/  FADD R20, R6, R7 ;  /* 0x0000000706147221 */ /* 0x000fe20000000000 */
[----:B------:R-:W-:Y:S01]  /*3b80*/  LEA R7, R30, R9, 0x1 ;  /* 0x000000091e077211 */ /* 0x000fe200078e08ff */
[----:B------:R-:W-:Y:S01]  /*3b90*/  @P3 FFMA.FTZ R20, R34, R21, +INF ;  /* 0x7f80000022143423 */ /* 0x000fe20000010015 */
[----:B------:R-:W-:Y:S01]  /*3ba0*/  IADD3.X R28, R2, UR5, R29, P4, P5 ;  /* 0x00000005021c7c10 */ /* 0x000fe2000a7ea41d */
[----:B------:R-:W-:Y:S01]  /*3bb0*/  FFMA R18, R19, 0.69314718246459960938, R18 ;  /* 0x3f31721813127823 */ /* 0x000fe20000000012 */
[C---:B------:R-:W-:Y:S01]  /*3bc0*/  LEA R11, R30.reuse, R7, 0x1 ;  /* 0x000000071e0b7211 */ /* 0x040fe200078e08ff */
[----:B------:R0:W1:Y:S01]  /*3bd0*/  LDS.128 R24, [R4] ;  /* 0x0000000004187984 */ /* 0x0000620000000c00 */
[-C--:B------:R-:W-:Y:S01]  /*3be0*/  LEA R2, P5, R5, R16.reuse, 0x1 ;  /* 0x0000001005027211 */ /* 0x080fe200078a08ff */
[----:B------:R-:W-:Y:S01]  /*3bf0*/  USHF.L.U32 UR7, UR4, 0x2, URZ ;  /* 0x0000000204077899 */ /* 0x000fe2000800063f */
[----:B------:R-:W-:Y:S01]  /*3c00*/  LEA R13, R30, R11, 0x1 ;  /* 0x0000000b1e0d7211 */ /* 0x000fe200078e08ff */
[----:B------:R-:W-:Y:S01]  /*3c10*/  UIMAD.WIDE UR4, UR4, 0x4, URZ ;  /* 0x00000004040478a5 */ /* 0x000fe2000f8e023f */
[----:B------:R-:W-:-:S02]  /*3c20*/  LEA R6, P3, R7, R16, 0x1 ;  /* 0x0000001007067211 */ /* 0x000fc400078608ff */
[C---:B--2---:R-:W-:Y:S02]  /*3c30*/  LEA R15, R30.reuse, R13, 0x1 ;  /* 0x0000000d1e0f7211 */ /* 0x044fe400078e08ff */
[-C--:B0-----:R-:W-:Y:S02]  /*3c40*/  LEA R4, P6, R9, R16.reuse, 0x1 ;  /* 0x0000001009047211 */ /* 0x081fe400078c08ff */
[C---:B------:R-:W-:Y:S02]  /*3c50*/  LEA R17, R30.reuse, R15, 0x1 ;  /* 0x0000000f1e117211 */ /* 0x040fe400078e08ff */
[----:B------:R-:W-:Y:S02]  /*3c60*/  LEA R8, P4, R11, R16, 0x1 ;  /* 0x000000100b087211 */ /* 0x000fe400078808ff */
[----:B------:R-:W-:Y:S02]  /*3c70*/  LEA.HI.X.SX32 R3, R5, R28, 0x1, P5 ;  /* 0x0000001c05037211 */ /* 0x000fe400028f0eff */
[----:B------:R-:W-:-:S02]  /*3c80*/  LEA R21, R30, R17, 0x1 ;  /* 0x000000111e157211 */ /* 0x000fc400078e08ff */
[----:B------:R-:W-:Y:S02]  /*3c90*/  LEA.HI.X.SX32 R5, R9, R28, 0x1, P6 ;  /* 0x0000001c09057211 */ /* 0x000fe400030f0eff */
[-C--:B------:R-:W-:Y:S02]  /*3ca0*/  LEA R10, P5, R13, R16.reuse, 0x1 ;  /* 0x000000100d0a7211 */ /* 0x080fe400078a08ff */
[----:B------:R-:W-:Y:S02]  /*3cb0*/  LEA R12, P6, R15, R16, 0x1 ;  /* 0x000000100f0c7211 */ /* 0x000fe400078c08ff */
[----:B------:R-:W-:Y:S02]  /*3cc0*/  LEA.HI.X.SX32 R7, R7, R28, 0x1, P3 ;  /* 0x0000001c07077211 */ /* 0x000fe400018f0eff */
[----:B------:R-:W-:Y:S02]  /*3cd0*/  LEA R14, P3, R17, R16, 0x1 ;  /* 0x00000010110e7211 */ /* 0x000fe400078608ff */
[----:B------:R-:W-:-:S02]  /*3ce0*/  LEA.HI.X.SX32 R9, R11, R28, 0x1, P4 ;  /* 0x0000001c0b097211 */ /* 0x000fc400020f0eff */
[----:B------:R-:W-:Y:S02]  /*3cf0*/  LEA R16, P4, R21, R16, 0x1 ;  /* 0x0000001015107211 */ /* 0x000fe400078808ff */
[-C--:B------:R-:W-:Y:S02]  /*3d00*/  LEA.HI.X.SX32 R11, R13, R28.reuse, 0x1, P5 ;  /* 0x0000001c0d0b7211 */ /* 0x080fe400028f0eff */
[-C--:B------:R-:W-:Y:S02]  /*3d10*/  LEA.HI.X.SX32 R13, R15, R28.reuse, 0x1, P6 ;  /* 0x0000001c0f0d7211 */ /* 0x080fe400030f0eff */
[-C--:B------:R-:W-:Y:S02]  /*3d20*/  LEA.HI.X.SX32 R15, R17, R28.reuse, 0x1, P3 ;  /* 0x0000001c110f7211 */ /* 0x080fe400018f0eff */
[----:B------:R-:W-:Y:S01]  /*3d30*/  LEA.HI.X.SX32 R17, R21, R28, 0x1, P4 ;  /* 0x0000001c15117211 */ /* 0x000fe200020f0eff */
[----:B-1----:R0:W-:Y:S01]  /*3d40*/  STG.E.U16 desc[UR14][R2.64], R24 ;  /* 0x0000001802007986 */ /* 0x0021e2000c10150e */
[----:B------:R-:W-:Y:S01]  /*3d50*/  PRMT R21, R27, 0x7632, R21 ;  /* 0x000076321b157816 */ /* 0x000fe20000000015 */
[----:B------:R-:W1:Y:S01]  /*3d60*/  LDC.64 R28, c[0x0][0x230] ;  /* 0x00008c00ff1c7b82 */ /* 0x000e620000000a00 */
[----:B------:R-:W-:Y:S01]  /*3d70*/  FSEL R20, R20, -INF , P1 ;  /* 0xff80000014147808 */ /* 0x000fe20000800000 */
[----:B------:R2:W-:Y:S01]  /*3d80*/  STG.E.U16 desc[UR14][R4.64], R25 ;  /* 0x0000001904007986 */ /* 0x0005e2000c10150e */
[----:B------:R-:W-:-:S03]  /*3d90*/  LOP3.LUT R144, R144, 0xf8, RZ, 0xc0, !PT ;  /* 0x000000f890907812 */ /* 0x000fc600078ec0ff */
[----:B------:R3:W-:Y:S01]  /*3da0*/  STG.E.U16 desc[UR14][R6.64], R26 ;  /* 0x0000001a06007986 */ /* 0x0007e2000c10150e */
[----:B------:R-:W-:Y:S01]  /*3db0*/  FFMA R19, R20, 0.69314718246459960938, R85 ;  /* 0x3f31721814137823 */ /* 0x000fe20000000055 */
[----:B0-----:R-:W-:Y:S02]  /*3dc0*/  PRMT R3, R25, 0x7632, R3 ;  /* 0x0000763219037816 */ /* 0x001fe40000000003 */
[----:B------:R-:W-:Y:S01]  /*3dd0*/  STG.E.U16 desc[UR14][R8.64], R27 ;  /* 0x0000001b08007986 */ /* 0x000fe2000c10150e */
[----:B--2---:R-:W-:Y:S02]  /*3de0*/  PRMT R5, R24, 0x7632, R5 ;  /* 0x0000763218057816 */ /* 0x004fe40000000005 */
[----:B---3--:R-:W-:-:S03]  /*3df0*/  PRMT R7, R26, 0x7632, R7 ;  /* 0x000076321a077816 */ /* 0x008fc60000000007 */
[----:B------:R-:W-:Y:S04]  /*3e00*/  STG.E.U16 desc[UR14][R10.64], R5 ;  /* 0x000000050a007986 */ /* 0x000fe8000c10150e */
[----:B------:R0:W-:Y:S04]  /*3e10*/  STG.E.U16 desc[UR14][R12.64], R3 ;  /* 0x000000030c007986 */ /* 0x0001e8000c10150e */
[----:B------:R2:W-:Y:S04]  /*3e20*/  STG.E.U16 desc[UR14][R14.64], R7 ;  /* 0x000000070e007986 */ /* 0x0005e8000c10150e */
[----:B------:R2:W-:Y:S01]  /*3e30*/  STG.E.U16 desc[UR14][R16.64], R21 ;  /* 0x0000001510007986 */ /* 0x0005e2000c10150e */
[----:B------:R-:W-:Y:S01]  /*3e40*/  BAR.SYNC.DEFER_BLOCKING 0x0 ;  /* 0x0000000000007b1d */ /* 0x000fe20000010000 */
[C---:B0-----:R-:W-:Y:S01]  /*3e50*/  SHF.L.U32 R3, R0.reuse, 0x2, RZ ;  /* 0x0000000200037819 */ /* 0x041fe200000006ff */
[----:B------:R-:W-:-:S03]  /*3e60*/  IMAD.HI R0, R0, 0x4, RZ ;  /* 0x0000000400007827 */ /* 0x000fc600078e02ff */
[----:B-1----:R-:W-:-:S04]  /*3e70*/  IADD3 R2, P1, P2, R3, UR7, R28 ;  /* 0x0000000703027c10 */ /* 0x002fc8000fa3e01c */
[----:B------:R-:W-:Y:S01]  /*3e80*/  IADD3.X R3, R0, UR5, R29, P1, P2 ;  /* 0x0000000500037c10 */ /* 0x000fe20008fe441d */
[----:B------:R2:W-:Y:S01]  /*3e90*/  STS.64 [R144+UR6], R18 ;  /* 0x0000001290007988 */ /* 0x0005e20008000a06 */
[----:B------:R-:W-:Y:S06]  /*3ea0*/  BAR.SYNC.DEFER_BLOCKING 0x0 ;  /* 0x0000000000007b1d */ /* 0x000fec0000010000 */
[----:B------:R-:W-:Y:S05]  /*3eb0*/  @P0 EXIT ;  /* 0x000000000000094d */ /* 0x000fea0003800000 */
[----:B------:R-:W0:Y:S04]  /*3ec0*/  LDS R5, [R22] ;  /* 0x0000000016057984 */ /* 0x000e280000000800 */
[----:B0-----:R-:W-:Y:S01]  /*3ed0*/  STG.E desc[UR14][R2.64], R5 ;  /* 0x0000000502007986 */ /* 0x001fe2000c10190e */
[----:B------:R-:W-:Y:S05]  /*3ee0*/  EXIT ;  /* 0x000000000000794d */ /* 0x000fea0003800000 */
.L_x_2:
[----:B------:R-:W-:-:S00]  /*3ef0*/  BRA `(.L_x_2) ;  /* 0xfffffffc00fc7947 */ /* 0x000fc0000383ffff */
[----:B------:R-:W-:-:S00]  /*3f00*/  NOP ;  /* 0x0000000000007918 */ /* 0x000fc00000000000 */
[----:B------:R-:W-:-:S00]  /*3f10*/  NOP ;  /* 0x0000000000007918 */ /* 0x000fc00000000000 */
[----:B------:R-:W-:-:S00]  /*3f20*/  NOP ;  /* 0x0000000000007918 */ /* 0x000fc00000000000 */
[----:B------:R-:W-:-:S00]  /*3f30*/  NOP ;  /* 0x0000000000007918 */ /* 0x000fc00000000000 */
[----:B------:R-:W-:-:S00]  /*3f40*/  NOP ;  /* 0x0000000000007918 */ /* 0x000fc00000000000 */
[----:B------:R-:W-:-:S00]  /*3f50*/  NOP ;  /* 0x0000000000007918 */ /* 0x000fc00000000000 */
[----:B------:R-:W-:-:S00]  /*3f60*/  NOP ;  /* 0x0000000000007918 */ /* 0x000fc00000000000 */
[----:B------:R-:W-:-:S00]  /*3f70*/  NOP ;  /* 0x0000000000007918 */ /* 0x000fc00000000000 */
.L_x_3:


//--------------------- .nv.global.init           --------------------------
	.section	.nv.global.init,"aw",@progbits
.nv.global.init:
	.type		_$_str,@object
	.size		_$_str,(.L_0 - _$_str)
_$_str:
        /*0000*/ 	.byte	0x5f, 0x5f, 0x43, 0x55, 0x44, 0x41, 0x5f, 0x46, 0x54, 0x5a, 0x00
.L_0:


//--------------------- .nv.shared.attn_fwd       --------------------------
	.section	.nv.shared.attn_fwd,"aw",@nobits
	.sectionflags	@""
	.align	16
	.zero		1024


//--------------------- .nv.shared.reserved.0     --------------------------
	.section	.nv.shared.reserved.0,"aw",@nobits
	.weak		__nv_reservedSMEM_offset_0_alias
	.size		__nv_reservedSMEM_offset_0_alias, 0, 0
	.other		__nv_reservedSMEM_offset_0_alias,@"STO_CUDA_RESERVED_SHARED STV_DEFAULT"
__nv_reservedSMEM_offset_0_alias:
	.zero		0


//--------------------- .nv.constant0.attn_fwd    --------------------------
	.section	.nv.constant0.attn_fwd,"a",@progbits
	.sectionflags	@""
	.align	4
.nv.constant0.attn_fwd:
	.zero		664


//--------------------- SYMBOLS --------------------------

	.type		.nv.reservedSmem.offset0,@object
	.size		.nv.reservedSmem.offset0,0x4
